// auto-generated by cutlass_sweep.gemm — config: {"arch": "sm_100", "cluster_m": 2, "cluster_n": 2, "dtype": "e4m3", "stages": 5, "tile_k": 32, "tile_m": 256, "tile_n": 64}
#include "cutlass/cutlass.h"
#include "cutlass/gemm/collective/collective_builder.hpp"
#include "cutlass/gemm/device/gemm_universal_adapter.h"
#include "cutlass/gemm/kernel/gemm_universal.hpp"
#include "cutlass/epilogue/collective/collective_builder.hpp"

using ElemA = cutlass::float_e4m3_t;
using ElemB = cutlass::float_e4m3_t;
using ElemCD = cutlass::float_e4m3_t;
using Acc  = float;
using TileShape    = cute::Shape<cute::_256, cute::_64, cute::_32>;
using ClusterShape = cute::Shape<cute::_2, cute::_2, cute::_1>;

using CollectiveEpilogue = typename cutlass::epilogue::collective::CollectiveBuilder<
    cutlass::arch::Sm100, cutlass::arch::OpClassTensorOp,
    TileShape, ClusterShape,
    cutlass::epilogue::collective::EpilogueTileAuto,
    Acc, Acc,
    ElemCD, cutlass::layout::RowMajor, 128 / cutlass::sizeof_bits<ElemCD>::value,
    ElemCD, cutlass::layout::RowMajor, 128 / cutlass::sizeof_bits<ElemCD>::value,
    cutlass::epilogue::collective::EpilogueScheduleAuto
  >::CollectiveOp;

using CollectiveMainloop = typename cutlass::gemm::collective::CollectiveBuilder<
    cutlass::arch::Sm100, cutlass::arch::OpClassTensorOp,
    ElemA, cutlass::layout::RowMajor, 128 / cutlass::sizeof_bits<ElemA>::value,
    ElemB, cutlass::layout::ColumnMajor, 128 / cutlass::sizeof_bits<ElemB>::value,
    Acc,
    TileShape, ClusterShape,
    cutlass::gemm::collective::StageCount<5>,
    cutlass::gemm::collective::KernelScheduleAuto
  >::CollectiveOp;

using GemmKernel = cutlass::gemm::kernel::GemmUniversal<
    cute::Shape<int,int,int,int>,
    CollectiveMainloop,
    CollectiveEpilogue
>;
using Gemm = cutlass::gemm::device::GemmUniversalAdapter<GemmKernel>;

// Force the device kernel symbol into the cubin without needing a host main.
auto* _anchor = &cutlass::device_kernel<GemmKernel>;


// ===== COMPILED SASS (sm_100a) =====

	.target	sm_100a

	.elftype	@"ET_EXEC"


//--------------------- .note.nv.tkinfo           --------------------------
	.section	.note.nv.tkinfo,"",@"SHT_NOTE"
	.sectionflags	@"SHF_NOTE_NV_TKINFO"
	.tkinfo
        /*0018*/ 	.word	0x00000002
        /*0030*/ 	.string	""
        /*0030*/ 	.string	"ptxas"
        /*0030*/ 	.string	"Cuda compilation tools, release 13.0, V13.0.88"
        /*0030*/ 	.string	"Build cuda_13.0.r13.0/compiler.36424714_0"
        /*0030*/ 	.string	"-arch sm_100a -m 64 "



//--------------------- .note.nv.cuinfo           --------------------------
	.section	.note.nv.cuinfo,"",@"SHT_NOTE"
	.sectionflags	@"SHF_NOTE_NV_CUINFO"
        /*0018*/ 	.short	0x0002
        /*001a*/ 	.short	0x0064
        /*001c*/ 	.short	0x0082
	.zero		2


//--------------------- .nv.info                  --------------------------
	.section	.nv.info,"",@"SHT_CUDA_INFO"
	.align	4


	//----- nvinfo : EIATTR_REGCOUNT
	.align		4
        /*0000*/ 	.byte	0x04, 0x2f
        /*0002*/ 	.short	(.L_19 - .L_18)
	.align		4
.L_18:
        /*0004*/ 	.word	index@(_ZN7cutlass13device_kernelINS_4gemm6kernel13GemmUniversalIN4cute5tupleIJiiiiEEENS1_10collective13CollectiveMmaINS1_35MainloopSm100TmaUmmaWarpSpecializedILi5ELi2ELi4ENS5_IJNS4_1CILi2EEESB_NSA_ILi1EEEEEEEENS5_IJNSA_ILi256EEENSA_ILi64EEENSA_ILi32EEEEEENS_12float_e4m3_tENS5_IJlSC_lEEESJ_SK_NS4_8TiledMMAINS4_8MMA_AtomIJNS4_10MMA_TraitsINS4_25SM100_MMA_F8F6F4_2x1SM_SSEJSJ_SJ_fSF_SG_NS4_17integral_constantINS4_4UMMA5MajorELSR_0EEESS_NSP_INSQ_7ScaleInELST_0EEESU_EEEEEENS4_6LayoutINS5_IJSC_SC_SC_EEENS5_IJNSA_ILi0EEESZ_SZ_EEEEENS5_IJNS4_10UnderscoreES12_S12_EEEEENS4_28SM100_TMA_2SM_LOAD_MULTICASTENS4_14ComposedLayoutINS4_7SwizzleILi1ELi4ELi3EEENS4_18smem_ptr_flag_bitsILi8EEENSX_INS5_IJNSA_ILi8EEESH_EEENS5_IJSH_SC_EEEEEEEvNS4_8identityENS4_18SM100_TMA_2SM_LOADES1F_vS1G_EENS_8epilogue10collective18CollectiveEpilogueINS1J_23Sm100TmaWarpSpecializedILi1ELi1ELi64ELb0ELb0EEEJNS5_IJNSA_ILi128EEESG_SH_EEENS5_IJNSX_IS1O_SC_EENSX_ISG_SC_EEEEESJ_SK_SJ_SK_NS1J_6fusion15FusionCallbacksIS1N_NS1T_17LinearCombinationISJ_fSJ_fLNS_15FloatRoundStyleE2EEES1P_S1S_JEEENS4_5SM1004TMEM4LOAD26SM100_TMEM_LOAD_32dp32b64xENS4_13SM90_TMA_LOADENS16_INS17_ILi2ELi4ELi3EEES1A_NSX_INS5_IJS1B_SG_EEENS5_IJSG_SC_EEEEEEENS4_39AutoVectorizingCopyWithAssumedAlignmentILi128EEENS4_14SM90_TMA_STOREES28_S2A_S2A_EEEvvEEEEvNT_6ParamsE)
        /*0008*/ 	.word	0x0000009a


	//----- nvinfo : EIATTR_FRAME_SIZE
	.align		4
.L_19:
        /*000c*/ 	.byte	0x04, 0x11
        /*000e*/ 	.short	(.L_21 - .L_20)
	.align		4
.L_20:
        /*0010*/ 	.word	index@($__internal_2_$__cuda_sm10x_tcgen05_guardrail_trap_unallocated_columns_being_dealloced)
        /*0014*/ 	.word	0x00000000


	//----- nvinfo : EIATTR_FRAME_SIZE
	.align		4
.L_21:
        /*0018*/ 	.byte	0x04, 0x11
        /*001a*/ 	.short	(.L_23 - .L_22)
	.align		4
.L_22:
        /*001c*/ 	.word	index@($__internal_1_$__cuda_sm10x_tcgen05_guardrail_trap_phase_invalid_during_alloc)
        /*0020*/ 	.word	0x00000000


	//----- nvinfo : EIATTR_FRAME_SIZE
	.align		4
.L_23:
        /*0024*/ 	.byte	0x04, 0x11
        /*0026*/ 	.short	(.L_25 - .L_24)
	.align		4
.L_24:
        /*0028*/ 	.word	index@($__internal_0_$__cuda_sm10x_tcgen05_guardrail_trap_col_being_dealloced_not_returned_by_alloc)
        /*002c*/ 	.word	0x00000000


	//----- nvinfo : EIATTR_FRAME_SIZE
	.align		4
.L_25:
        /*0030*/ 	.byte	0x04, 0x11
        /*0032*/ 	.short	(.L_27 - .L_26)
	.align		4
.L_26:
        /*0034*/ 	.word	index@(_ZN7cutlass13device_kernelINS_4gemm6kernel13GemmUniversalIN4cute5tupleIJiiiiEEENS1_10collective13CollectiveMmaINS1_35MainloopSm100TmaUmmaWarpSpecializedILi5ELi2ELi4ENS5_IJNS4_1CILi2EEESB_NSA_ILi1EEEEEEEENS5_IJNSA_ILi256EEENSA_ILi64EEENSA_ILi32EEEEEENS_12float_e4m3_tENS5_IJlSC_lEEESJ_SK_NS4_8TiledMMAINS4_8MMA_AtomIJNS4_10MMA_TraitsINS4_25SM100_MMA_F8F6F4_2x1SM_SSEJSJ_SJ_fSF_SG_NS4_17integral_constantINS4_4UMMA5MajorELSR_0EEESS_NSP_INSQ_7ScaleInELST_0EEESU_EEEEEENS4_6LayoutINS5_IJSC_SC_SC_EEENS5_IJNSA_ILi0EEESZ_SZ_EEEEENS5_IJNS4_10UnderscoreES12_S12_EEEEENS4_28SM100_TMA_2SM_LOAD_MULTICASTENS4_14ComposedLayoutINS4_7SwizzleILi1ELi4ELi3EEENS4_18smem_ptr_flag_bitsILi8EEENSX_INS5_IJNSA_ILi8EEESH_EEENS5_IJSH_SC_EEEEEEEvNS4_8identityENS4_18SM100_TMA_2SM_LOADES1F_vS1G_EENS_8epilogue10collective18CollectiveEpilogueINS1J_23Sm100TmaWarpSpecializedILi1ELi1ELi64ELb0ELb0EEEJNS5_IJNSA_ILi128EEESG_SH_EEENS5_IJNSX_IS1O_SC_EENSX_ISG_SC_EEEEESJ_SK_SJ_SK_NS1J_6fusion15FusionCallbacksIS1N_NS1T_17LinearCombinationISJ_fSJ_fLNS_15FloatRoundStyleE2EEES1P_S1S_JEEENS4_5SM1004TMEM4LOAD26SM100_TMEM_LOAD_32dp32b64xENS4_13SM90_TMA_LOADENS16_INS17_ILi2ELi4ELi3EEES1A_NSX_INS5_IJS1B_SG_EEENS5_IJSG_SC_EEEEEEENS4_39AutoVectorizingCopyWithAssumedAlignmentILi128EEENS4_14SM90_TMA_STOREES28_S2A_S2A_EEEvvEEEEvNT_6ParamsE)
        /*0038*/ 	.word	0x00000000


	//----- nvinfo : EIATTR_MIN_STACK_SIZE
	.align		4
.L_27:
        /*003c*/ 	.byte	0x04, 0x12
        /*003e*/ 	.short	(.L_29 - .L_28)
	.align		4
.L_28:
        /*0040*/ 	.word	index@(_ZN7cutlass13device_kernelINS_4gemm6kernel13GemmUniversalIN4cute5tupleIJiiiiEEENS1_10collective13CollectiveMmaINS1_35MainloopSm100TmaUmmaWarpSpecializedILi5ELi2ELi4ENS5_IJNS4_1CILi2EEESB_NSA_ILi1EEEEEEEENS5_IJNSA_ILi256EEENSA_ILi64EEENSA_ILi32EEEEEENS_12float_e4m3_tENS5_IJlSC_lEEESJ_SK_NS4_8TiledMMAINS4_8MMA_AtomIJNS4_10MMA_TraitsINS4_25SM100_MMA_F8F6F4_2x1SM_SSEJSJ_SJ_fSF_SG_NS4_17integral_constantINS4_4UMMA5MajorELSR_0EEESS_NSP_INSQ_7ScaleInELST_0EEESU_EEEEEENS4_6LayoutINS5_IJSC_SC_SC_EEENS5_IJNSA_ILi0EEESZ_SZ_EEEEENS5_IJNS4_10UnderscoreES12_S12_EEEEENS4_28SM100_TMA_2SM_LOAD_MULTICASTENS4_14ComposedLayoutINS4_7SwizzleILi1ELi4ELi3EEENS4_18smem_ptr_flag_bitsILi8EEENSX_INS5_IJNSA_ILi8EEESH_EEENS5_IJSH_SC_EEEEEEEvNS4_8identityENS4_18SM100_TMA_2SM_LOADES1F_vS1G_EENS_8epilogue10collective18CollectiveEpilogueINS1J_23Sm100TmaWarpSpecializedILi1ELi1ELi64ELb0ELb0EEEJNS5_IJNSA_ILi128EEESG_SH_EEENS5_IJNSX_IS1O_SC_EENSX_ISG_SC_EEEEESJ_SK_SJ_SK_NS1J_6fusion15FusionCallbacksIS1N_NS1T_17LinearCombinationISJ_fSJ_fLNS_15FloatRoundStyleE2EEES1P_S1S_JEEENS4_5SM1004TMEM4LOAD26SM100_TMEM_LOAD_32dp32b64xENS4_13SM90_TMA_LOADENS16_INS17_ILi2ELi4ELi3EEES1A_NSX_INS5_IJS1B_SG_EEENS5_IJSG_SC_EEEEEEENS4_39AutoVectorizingCopyWithAssumedAlignmentILi128EEENS4_14SM90_TMA_STOREES28_S2A_S2A_EEEvvEEEEvNT_6ParamsE)
        /*0044*/ 	.word	0x00000000
.L_29:


//--------------------- .nv.compat                --------------------------
	.section	.nv.compat,"",@"SHT_CUDA_COMPAT_INFO"
	.align	4
        /*0000*/ 	.byte	0x02, 0x09, 0x01, 0x00, 0x02, 0x02, 0x02, 0x00, 0x02, 0x05, 0x05, 0x00, 0x03, 0x07, 0x01, 0x01
        /*0010*/ 	.byte	0x02, 0x03, 0x01, 0x00, 0x02, 0x06, 0x01, 0x00, 0x04, 0x0b, 0x08, 0x00, 0x09, 0x00, 0x00, 0x00
        /*0020*/ 	.byte	0x00, 0x00, 0x00, 0x00


//--------------------- .nv.info._ZN7cutlass13device_kernelINS_4gemm6kernel13GemmUniversalIN4cute5tupleIJiiiiEEENS1_10collective13CollectiveMmaINS1_35MainloopSm100TmaUmmaWarpSpecializedILi5ELi2ELi4ENS5_IJNS4_1CILi2EEESB_NSA_ILi1EEEEEEEENS5_IJNSA_ILi256EEENSA_ILi64EEENSA_ILi32EEEEEENS_12float_e4m3_tENS5_IJlSC_lEEESJ_SK_NS4_8TiledMMAINS4_8MMA_AtomIJNS4_10MMA_TraitsINS4_25SM100_MMA_F8F6F4_2x1SM_SSEJSJ_SJ_fSF_SG_NS4_17integral_constantINS4_4UMMA5MajorELSR_0EEESS_NSP_INSQ_7ScaleInELST_0EEESU_EEEEEENS4_6LayoutINS5_IJSC_SC_SC_EEENS5_IJNSA_ILi0EEESZ_SZ_EEEEENS5_IJNS4_10UnderscoreES12_S12_EEEEENS4_28SM100_TMA_2SM_LOAD_MULTICASTENS4_14ComposedLayoutINS4_7SwizzleILi1ELi4ELi3EEENS4_18smem_ptr_flag_bitsILi8EEENSX_INS5_IJNSA_ILi8EEESH_EEENS5_IJSH_SC_EEEEEEEvNS4_8identityENS4_18SM100_TMA_2SM_LOADES1F_vS1G_EENS_8epilogue10collective18CollectiveEpilogueINS1J_23Sm100TmaWarpSpecializedILi1ELi1ELi64ELb0ELb0EEEJNS5_IJNSA_ILi128EEESG_SH_EEENS5_IJNSX_IS1O_SC_EENSX_ISG_SC_EEEEESJ_SK_SJ_SK_NS1J_6fusion15FusionCallbacksIS1N_NS1T_17LinearCombinationISJ_fSJ_fLNS_15FloatRoundStyleE2EEES1P_S1S_JEEENS4_5SM1004TMEM4LOAD26SM100_TMEM_LOAD_32dp32b64xENS4_13SM90_TMA_LOADENS16_INS17_ILi2ELi4ELi3EEES1A_NSX_INS5_IJS1B_SG_EEENS5_IJSG_SC_EEEEEEENS4_39AutoVectorizingCopyWithAssumedAlignmentILi128EEENS4_14SM90_TMA_STOREES28_S2A_S2A_EEEvvEEEEvNT_6ParamsE --------------------------
	.section	.nv.info._ZN7cutlass13device_kernelINS_4gemm6kernel13GemmUniversalIN4cute5tupleIJiiiiEEENS1_10collective13CollectiveMmaINS1_35MainloopSm100TmaUmmaWarpSpecializedILi5ELi2ELi4ENS5_IJNS4_1CILi2EEESB_NSA_ILi1EEEEEEEENS5_IJNSA_ILi256EEENSA_ILi64EEENSA_ILi32EEEEEENS_12float_e4m3_tENS5_IJlSC_lEEESJ_SK_NS4_8TiledMMAINS4_8MMA_AtomIJNS4_10MMA_TraitsINS4_25SM100_MMA_F8F6F4_2x1SM_SSEJSJ_SJ_fSF_SG_NS4_17integral_constantINS4_4UMMA5MajorELSR_0EEESS_NSP_INSQ_7ScaleInELST_0EEESU_EEEEEENS4_6LayoutINS5_IJSC_SC_SC_EEENS5_IJNSA_ILi0EEESZ_SZ_EEEEENS5_IJNS4_10UnderscoreES12_S12_EEEEENS4_28SM100_TMA_2SM_LOAD_MULTICASTENS4_14ComposedLayoutINS4_7SwizzleILi1ELi4ELi3EEENS4_18smem_ptr_flag_bitsILi8EEENSX_INS5_IJNSA_ILi8EEESH_EEENS5_IJSH_SC_EEEEEEEvNS4_8identityENS4_18SM100_TMA_2SM_LOADES1F_vS1G_EENS_8epilogue10collective18CollectiveEpilogueINS1J_23Sm100TmaWarpSpecializedILi1ELi1ELi64ELb0ELb0EEEJNS5_IJNSA_ILi128EEESG_SH_EEENS5_IJNSX_IS1O_SC_EENSX_ISG_SC_EEEEESJ_SK_SJ_SK_NS1J_6fusion15FusionCallbacksIS1N_NS1T_17LinearCombinationISJ_fSJ_fLNS_15FloatRoundStyleE2EEES1P_S1S_JEEENS4_5SM1004TMEM4LOAD26SM100_TMEM_LOAD_32dp32b64xENS4_13SM90_TMA_LOADENS16_INS17_ILi2ELi4ELi3EEES1A_NSX_INS5_IJS1B_SG_EEENS5_IJSG_SC_EEEEEEENS4_39AutoVectorizingCopyWithAssumedAlignmentILi128EEENS4_14SM90_TMA_STOREES28_S2A_S2A_EEEvvEEEEvNT_6ParamsE,"",@"SHT_CUDA_INFO"
	.sectionflags	@""
	.align	4


	//----- nvinfo : EIATTR_CUDA_API_VERSION
	.align		4
        /*0000*/ 	.byte	0x04, 0x37
        /*0002*/ 	.short	(.L_31 - .L_30)
.L_30:
        /*0004*/ 	.word	0x00000082


	//----- nvinfo : EIATTR_KPARAM_INFO
	.align		4
.L_31:
        /*0008*/ 	.byte	0x04, 0x17
        /*000a*/ 	.short	(.L_33 - .L_32)
.L_32:
        /*000c*/ 	.word	0x00000000
        /*0010*/ 	.short	0x0000
        /*0012*/ 	.short	0x0000
        /*0014*/ 	.byte	0x00, 0xf0, 0x01, 0x20


	//----- nvinfo : EIATTR_AT_ENTRY_FRAGMENTS
	.align		4
.L_33:
        /*0018*/ 	.byte	0x04, 0x4f
        /*001a*/ 	.short	(.L_35 - .L_34)


	//   ....[0]....
.L_34:
        /*001c*/ 	.word	0x00000007


	//----- nvinfo : EIATTR_RESERVED_SMEM_USED
	.align		4
.L_35:
        /*0020*/ 	.byte	0x01, 0x41
	.zero		2


	//----- nvinfo : EIATTR_SPARSE_MMA_MASK
	.align		4
        /*0024*/ 	.byte	0x03, 0x50
        /*0026*/ 	.short	0x0000


	//----- nvinfo : EIATTR_TCGEN05_2CTA_USED
	.align		4
        /*0028*/ 	.byte	0x01, 0x52
	.zero		2


	//----- nvinfo : EIATTR_MAXREG_COUNT
	.align		4
        /*002c*/ 	.byte	0x03, 0x1b
        /*002e*/ 	.short	0x00ff


	//----- nvinfo : EIATTR_NUM_BARRIERS
	.align		4
        /*0030*/ 	.byte	0x02, 0x4c
        /*0032*/ 	.byte	0x07
	.zero		1


	//----- nvinfo : EIATTR_EXTERNS
	.align		4
        /*0034*/ 	.byte	0x04, 0x0f
        /*0036*/ 	.short	(.L_37 - .L_36)


	//   ....[0]....
	.align		4
.L_36:
        /*0038*/ 	.word	index@(__assertfail)


	//----- nvinfo : EIATTR_MERCURY_ISA_VERSION
	.align		4
.L_37:
        /*003c*/ 	.byte	0x03, 0x5f
        /*003e*/ 	.short	0x0101


	//----- nvinfo : EIATTR_INT_WARP_WIDE_INSTR_OFFSETS
	.align		4
        /*0040*/ 	.byte	0x04, 0x31
        /*0042*/ 	.short	(.L_39 - .L_38)


	//   ....[0]....
.L_38:
        /*0044*/ 	.word	0x00000d90


	//   ....[1]....
        /*0048*/ 	.word	0x00000e40


	//   ....[2]....
        /*004c*/ 	.word	0x00004220


	//   ....[3]....
        /*0050*/ 	.word	0x00004250


	//   ....[4]....
        /*0054*/ 	.word	0x00004270


	//   ....[5]....
        /*0058*/ 	.word	0x00004db0


	//   ....[6]....
        /*005c*/ 	.word	0x00004e60


	//----- nvinfo : EIATTR_COOP_GROUP_MASK_REGIDS
	.align		4
.L_39:
        /*0060*/ 	.byte	0x04, 0x29
        /*0062*/ 	.short	(.L_41 - .L_40)


	//   ....[0]....
.L_40:
        /*0064*/ 	.word	0xffffffff


	//   ....[1]....
        /*0068*/ 	.word	0xffffffff


	//   ....[2]....
        /*006c*/ 	.word	0xffffffff


	//   ....[3]....
        /*0070*/ 	.word	0xffffffff


	//   ....[4]....
        /*0074*/ 	.word	0xffffffff


	//   ....[5]....
        /*0078*/ 	.word	0xffffffff


	//   ....[6]....
        /*007c*/ 	.word	0xffffffff


	//   ....[7]....
        /*0080*/ 	.word	0xffffffff


	//   ....[8]....
        /*0084*/ 	.word	0xffffffff


	//   ....[9]....
        /*0088*/ 	.word	0xffffffff


	//   ....[10]....
        /*008c*/ 	.word	0xffffffff


	//   ....[11]....
        /*0090*/ 	.word	0xffffffff


	//   ....[12]....
        /*0094*/ 	.word	0xffffffff


	//   ....[13]....
        /*0098*/ 	.word	0xffffffff


	//----- nvinfo : EIATTR_COOP_GROUP_INSTR_OFFSETS
	.align		4
.L_41:
        /*009c*/ 	.byte	0x04, 0x28
        /*009e*/ 	.short	(.L_43 - .L_42)


	//   ....[0]....
.L_42:
        /*00a0*/ 	.word	0x000000b0


	//   ....[1]....
        /*00a4*/ 	.word	0x00000510


	//   ....[2]....
        /*00a8*/ 	.word	0x00000700


	//   ....[3]....
        /*00ac*/ 	.word	0x00000840


	//   ....[4]....
        /*00b0*/ 	.word	0x00000940


	//   ....[5]....
        /*00b4*/ 	.word	0x00000ab0


	//   ....[6]....
        /*00b8*/ 	.word	0x00000c50


	//   ....[7]....
        /*00bc*/ 	.word	0x00000eb0


	//   ....[8]....
        /*00c0*/ 	.word	0x000021f0


	//   ....[9]....
        /*00c4*/ 	.word	0x00003150


	//   ....[10]....
        /*00c8*/ 	.word	0x00003620


	//   ....[11]....
        /*00cc*/ 	.word	0x00003650


	//   ....[12]....
        /*00d0*/ 	.word	0x00004120


	//   ....[13]....
        /*00d4*/ 	.word	0x00004330


	//----- nvinfo : EIATTR_VRC_CTA_INIT_COUNT
	.align		4
.L_43:
        /*00d8*/ 	.byte	0x02, 0x4a
        /*00da*/ 	.byte	0x80
	.zero		1


	//----- nvinfo : EIATTR_SYSCALL_OFFSETS
	.align		4
        /*00dc*/ 	.byte	0x04, 0x46
        /*00de*/ 	.short	(.L_45 - .L_44)


	//   ....[0]....
.L_44:
        /*00e0*/ 	.word	0x000059a0


	//   ....[1]....
        /*00e4*/ 	.word	0x00005ae0


	//   ....[2]....
        /*00e8*/ 	.word	0x000062b0


	//----- nvinfo : EIATTR_MBARRIER_INSTR_OFFSETS
	.align		4
.L_45:
        /*00ec*/ 	.byte	0x04, 0x39
        /*00ee*/ 	.short	(.L_47 - .L_46)


	//   ....[0]....
.L_46:
        /*00f0*/ 	.word	0x00000650
        /*00f4*/ 	.word	0x000000ff
        /*00f8*/ 	.word	0x00000000
        /*00fc*/ 	.short	0x0100
        /*00fe*/ 	.byte	0x04
	.zero		1


	//   ....[1]....
        /*0100*/ 	.word	0x00000660
        /*0104*/ 	.word	0x000000ff
        /*0108*/ 	.word	0x00000028
        /*010c*/ 	.short	0x0100
        /*010e*/ 	.byte	0x04
	.zero		1


	//   ....[2]....
        /*0110*/ 	.word	0x00000670
        /*0114*/ 	.word	0x000000ff
        /*0118*/ 	.word	0x00000008
        /*011c*/ 	.short	0x0100
        /*011e*/ 	.byte	0x04
	.zero		1


	//   ....[3]....
        /*0120*/ 	.word	0x00000680
        /*0124*/ 	.word	0x000000ff
        /*0128*/ 	.word	0x00000030
        /*012c*/ 	.short	0x0100
        /*012e*/ 	.byte	0x04
	.zero		1


	//   ....[4]....
        /*0130*/ 	.word	0x00000690
        /*0134*/ 	.word	0x000000ff
        /*0138*/ 	.word	0x00000010
        /*013c*/ 	.short	0x0100
        /*013e*/ 	.byte	0x04
	.zero		1


	//   ....[5]....
        /*0140*/ 	.word	0x000006a0
        /*0144*/ 	.word	0x000000ff
        /*0148*/ 	.word	0x00000038
        /*014c*/ 	.short	0x0100
        /*014e*/ 	.byte	0x04
	.zero		1


	//   ....[6]....
        /*0150*/ 	.word	0x000006b0
        /*0154*/ 	.word	0x000000ff
        /*0158*/ 	.word	0x00000018
        /*015c*/ 	.short	0x0100
        /*015e*/ 	.byte	0x04
	.zero		1


	//   ....[7]....
        /*0160*/ 	.word	0x000006c0
        /*0164*/ 	.word	0x000000ff
        /*0168*/ 	.word	0x00000040
        /*016c*/ 	.short	0x0100
        /*016e*/ 	.byte	0x04
	.zero		1


	//   ....[8]....
        /*0170*/ 	.word	0x000006d0
        /*0174*/ 	.word	0x000000ff
        /*0178*/ 	.word	0x00000020
        /*017c*/ 	.short	0x0100
        /*017e*/ 	.byte	0x04
	.zero		1


	//   ....[9]....
        /*0180*/ 	.word	0x000006e0
        /*0184*/ 	.word	0x000000ff
        /*0188*/ 	.word	0x00000048
        /*018c*/ 	.short	0x0100
        /*018e*/ 	.byte	0x04
	.zero		1


	//   ....[10]....
        /*0190*/ 	.word	0x00000810
        /*0194*/ 	.word	0x000000ff
        /*0198*/ 	.word	0x00000050
        /*019c*/ 	.short	0x0100
        /*019e*/ 	.byte	0x04
	.zero		1


	//   ....[11]....
        /*01a0*/ 	.word	0x00000820
        /*01a4*/ 	.word	0x000000ff
        /*01a8*/ 	.word	0x00000058
        /*01ac*/ 	.short	0x0100
        /*01ae*/ 	.byte	0x04
	.zero		1


	//   ....[12]....
        /*01b0*/ 	.word	0x00000910
        /*01b4*/ 	.word	0x000000ff
        /*01b8*/ 	.word	0x00000060
        /*01bc*/ 	.short	0x0100
        /*01be*/ 	.byte	0x06
	.zero		1


	//   ....[13]....
        /*01c0*/ 	.word	0x00000920
        /*01c4*/ 	.word	0x000000ff
        /*01c8*/ 	.word	0x00000068
        /*01cc*/ 	.short	0x0100
        /*01ce*/ 	.byte	0x06
	.zero		1


	//   ....[14]....
        /*01d0*/ 	.word	0x00000a60
        /*01d4*/ 	.word	0x000000ff
        /*01d8*/ 	.word	0x00000070
        /*01dc*/ 	.short	0x0100
        /*01de*/ 	.byte	0x06
	.zero		1


	//   ....[15]....
        /*01e0*/ 	.word	0x00000a70
        /*01e4*/ 	.word	0x000000ff
        /*01e8*/ 	.word	0x00000080
        /*01ec*/ 	.short	0x0100
        /*01ee*/ 	.byte	0x06
	.zero		1


	//   ....[16]....
        /*01f0*/ 	.word	0x00000a80
        /*01f4*/ 	.word	0x000000ff
        /*01f8*/ 	.word	0x00000078
        /*01fc*/ 	.short	0x0100
        /*01fe*/ 	.byte	0x06
	.zero		1


	//   ....[17]....
        /*0200*/ 	.word	0x00000a90
        /*0204*/ 	.word	0x000000ff
        /*0208*/ 	.word	0x00000088
        /*020c*/ 	.short	0x0100
        /*020e*/ 	.byte	0x06
	.zero		1


	//   ....[18]....
        /*0210*/ 	.word	0x00000bc0
        /*0214*/ 	.word	0x000000ff
        /*0218*/ 	.word	0x00000090
        /*021c*/ 	.short	0x0100
        /*021e*/ 	.byte	0x04
	.zero		1


	//   ....[19]....
        /*0220*/ 	.word	0x00000bd0
        /*0224*/ 	.word	0x000000ff
        /*0228*/ 	.word	0x000000b0
        /*022c*/ 	.short	0x0100
        /*022e*/ 	.byte	0x04
	.zero		1


	//   ....[20]....
        /*0230*/ 	.word	0x00000be0
        /*0234*/ 	.word	0x000000ff
        /*0238*/ 	.word	0x00000098
        /*023c*/ 	.short	0x0100
        /*023e*/ 	.byte	0x04
	.zero		1


	//   ....[21]....
        /*0240*/ 	.word	0x00000bf0
        /*0244*/ 	.word	0x000000ff
        /*0248*/ 	.word	0x000000b8
        /*024c*/ 	.short	0x0100
        /*024e*/ 	.byte	0x04
	.zero		1


	//   ....[22]....
        /*0250*/ 	.word	0x00000c00
        /*0254*/ 	.word	0x000000ff
        /*0258*/ 	.word	0x000000a0
        /*025c*/ 	.short	0x0100
        /*025e*/ 	.byte	0x04
	.zero		1


	//   ....[23]....
        /*0260*/ 	.word	0x00000c10
        /*0264*/ 	.word	0x000000ff
        /*0268*/ 	.word	0x000000c0
        /*026c*/ 	.short	0x0100
        /*026e*/ 	.byte	0x04
	.zero		1


	//   ....[24]....
        /*0270*/ 	.word	0x00000c20
        /*0274*/ 	.word	0x000000ff
        /*0278*/ 	.word	0x000000a8
        /*027c*/ 	.short	0x0100
        /*027e*/ 	.byte	0x04
	.zero		1


	//   ....[25]....
        /*0280*/ 	.word	0x00000c30
        /*0284*/ 	.word	0x000000ff
        /*0288*/ 	.word	0x000000c8
        /*028c*/ 	.short	0x0100
        /*028e*/ 	.byte	0x04
	.zero		1


	//   ....[26]....
        /*0290*/ 	.word	0x00000d30
        /*0294*/ 	.word	0x000000ff
        /*0298*/ 	.word	0x000000d0
        /*029c*/ 	.short	0x0100
        /*029e*/ 	.byte	0x04
	.zero		1


	//   ....[27]....
        /*02a0*/ 	.word	0x00000d40
        /*02a4*/ 	.word	0x000000ff
        /*02a8*/ 	.word	0x000000e0
        /*02ac*/ 	.short	0x0100
        /*02ae*/ 	.byte	0x04
	.zero		1


	//   ....[28]....
        /*02b0*/ 	.word	0x00000d50
        /*02b4*/ 	.word	0x000000ff
        /*02b8*/ 	.word	0x000000d8
        /*02bc*/ 	.short	0x0100
        /*02be*/ 	.byte	0x04
	.zero		1


	//   ....[29]....
        /*02c0*/ 	.word	0x00000d60
        /*02c4*/ 	.word	0x000000ff
        /*02c8*/ 	.word	0x000000e8
        /*02cc*/ 	.short	0x0100
        /*02ce*/ 	.byte	0x04
	.zero		1


	//   ....[30]....
        /*02d0*/ 	.word	0x00000e60
        /*02d4*/ 	.word	0x000000ff
        /*02d8*/ 	.word	0x000000f0
        /*02dc*/ 	.short	0x0100
        /*02de*/ 	.byte	0x06
	.zero		1


	//   ....[31]....
        /*02e0*/ 	.word	0x00001a40
        /*02e4*/ 	.word	0x00000000
        /*02e8*/ 	.word	0x000000e0
        /*02ec*/ 	.short	0x010a
        /*02ee*/ 	.byte	0xff
	.zero		1


	//   ....[32]....
        /*02f0*/ 	.word	0x00001a70
        /*02f4*/ 	.word	0x00000000
        /*02f8*/ 	.word	0x000000d0
        /*02fc*/ 	.short	0x0101
        /*02fe*/ 	.byte	0xff
	.zero		1


	//   ....[33]....
        /*0300*/ 	.word	0x00001b10
        /*0304*/ 	.word	0x000000ff
        /*0308*/ 	.word	0x00000028
        /*030c*/ 	.short	0x010a
        /*030e*/ 	.byte	0x04
	.zero		1


	//   ....[34]....
        /*0310*/ 	.word	0x00001be0
        /*0314*/ 	.word	0x000000ff
        /*0318*/ 	.word	0x00000028
        /*031c*/ 	.short	0x010a
        /*031e*/ 	.byte	0x21
	.zero		1


	//   ....[35]....
        /*0320*/ 	.word	0x00001d90
        /*0324*/ 	.word	0x000000ff
        /*0328*/ 	.word	0x00000028
        /*032c*/ 	.short	0x010a
        /*032e*/ 	.byte	0x05
	.zero		1


	//   ....[36]....
        /*0330*/ 	.word	0x00001ea0
        /*0334*/ 	.word	0x000000ff
        /*0338*/ 	.word	0x00000068
        /*033c*/ 	.short	0x0101
        /*033e*/ 	.byte	0x0d
	.zero		1


	//   ....[37]....
        /*0340*/ 	.word	0x00001ec0
        /*0344*/ 	.word	0x000000ff
        /*0348*/ 	.word	0x00000028
        /*034c*/ 	.short	0x010a
        /*034e*/ 	.byte	0x04
	.zero		1


	//   ....[38]....
        /*0350*/ 	.word	0x00001f40
        /*0354*/ 	.word	0x000000ff
        /*0358*/ 	.word	0x00000028
        /*035c*/ 	.short	0x010a
        /*035e*/ 	.byte	0x11
	.zero		1


	//   ....[39]....
        /*0360*/ 	.word	0x000020e0
        /*0364*/ 	.word	0x000000ff
        /*0368*/ 	.word	0x00000028
        /*036c*/ 	.short	0x010a
        /*036e*/ 	.byte	0x05
	.zero		1


	//   ....[40]....
        /*0370*/ 	.word	0x00002220
        /*0374*/ 	.word	0x00000003
        /*0378*/ 	.word	0x00000070
        /*037c*/ 	.short	0x010a
        /*037e*/ 	.byte	0xff
	.zero		1


	//   ....[41]....
        /*0380*/ 	.word	0x00002370
        /*0384*/ 	.word	0x00000000
        /*0388*/ 	.word	0x00000000
        /*038c*/ 	.short	0x0101
        /*038e*/ 	.byte	0xff
	.zero		1


	//   ....[42]....
        /*0390*/ 	.word	0x00002910
        /*0394*/ 	.word	0x000000ff
        /*0398*/ 	.word	0x00000000
        /*039c*/ 	.short	0x010a
        /*039e*/ 	.byte	0x04
	.zero		1


	//   ....[43]....
        /*03a0*/ 	.word	0x000029a0
        /*03a4*/ 	.word	0x000000ff
        /*03a8*/ 	.word	0x00000000
        /*03ac*/ 	.short	0x010a
        /*03ae*/ 	.byte	0x05
	.zero		1


	//   ....[44]....
        /*03b0*/ 	.word	0x00002a30
        /*03b4*/ 	.word	0x000000ff
        /*03b8*/ 	.word	0x00000000
        /*03bc*/ 	.short	0x010a
        /*03be*/ 	.byte	0x05
	.zero		1


	//   ....[45]....
        /*03c0*/ 	.word	0x00002ac0
        /*03c4*/ 	.word	0x000000ff
        /*03c8*/ 	.word	0x00000000
        /*03cc*/ 	.short	0x010a
        /*03ce*/ 	.byte	0x05
	.zero		1


	//   ....[46]....
        /*03d0*/ 	.word	0x00002b60
        /*03d4*/ 	.word	0x00000000
        /*03d8*/ 	.word	0x00000000
        /*03dc*/ 	.short	0x010a
        /*03de*/ 	.byte	0xff
	.zero		1


	//   ....[47]....
        /*03e0*/ 	.word	0x00002ca0
        /*03e4*/ 	.word	0x00000002
        /*03e8*/ 	.word	0x000000d0
        /*03ec*/ 	.short	0x010a
        /*03ee*/ 	.byte	0xff
	.zero		1


	//   ....[48]....
        /*03f0*/ 	.word	0x00002d10
        /*03f4*/ 	.word	0x00000002
        /*03f8*/ 	.word	0x00000000
        /*03fc*/ 	.short	0x0101
        /*03fe*/ 	.byte	0xff
	.zero		1


	//   ....[49]....
        /*0400*/ 	.word	0x00002d30
        /*0404*/ 	.word	0x000000ff
        /*0408*/ 	.word	0x00000080
        /*040c*/ 	.short	0x010a
        /*040e*/ 	.byte	0x04
	.zero		1


	//   ....[50]....
        /*0410*/ 	.word	0x00002e50
        /*0414*/ 	.word	0x00000002
        /*0418*/ 	.word	0x00000070
        /*041c*/ 	.short	0x010a
        /*041e*/ 	.byte	0xff
	.zero		1


	//   ....[51]....
        /*0420*/ 	.word	0x00002f50
        /*0424*/ 	.word	0x00000002
        /*0428*/ 	.word	0x00000000
        /*042c*/ 	.short	0x0101
        /*042e*/ 	.byte	0xff
	.zero		1


	//   ....[52]....
        /*0430*/ 	.word	0x00002fe0
        /*0434*/ 	.word	0x000000ff
        /*0438*/ 	.word	0x00000080
        /*043c*/ 	.short	0x0106
        /*043e*/ 	.byte	0x04
	.zero		1


	//   ....[53]....
        /*0440*/ 	.word	0x00003000
        /*0444*/ 	.word	0x000000ff
        /*0448*/ 	.word	0x00000080
        /*044c*/ 	.short	0x010a
        /*044e*/ 	.byte	0x04
	.zero		1


	//   ....[54]....
        /*0450*/ 	.word	0x00003090
        /*0454*/ 	.word	0x000000ff
        /*0458*/ 	.word	0x00000080
        /*045c*/ 	.short	0x0106
        /*045e*/ 	.byte	0x07
	.zero		1


	//   ....[55]....
        /*0460*/ 	.word	0x000030d0
        /*0464*/ 	.word	0x00000000
        /*0468*/ 	.word	0x00000080
        /*046c*/ 	.short	0x010a
        /*046e*/ 	.byte	0xff
	.zero		1


	//   ....[56]....
        /*0470*/ 	.word	0x00003320
        /*0474*/ 	.word	0x000000ff
        /*0478*/ 	.word	0x00000008
        /*047c*/ 	.short	0x010a
        /*047e*/ 	.byte	0x05
	.zero		1


	//   ....[57]....
        /*0480*/ 	.word	0x00003340
        /*0484*/ 	.word	0x000000ff
        /*0488*/ 	.word	0x00000008
        /*048c*/ 	.short	0x010a
        /*048e*/ 	.byte	0x05
	.zero		1


	//   ....[58]....
        /*0490*/ 	.word	0x000034d0
        /*0494*/ 	.word	0x000000ff
        /*0498*/ 	.word	0x00000008
        /*049c*/ 	.short	0x010a
        /*049e*/ 	.byte	0x05
	.zero		1


	//   ....[59]....
        /*04a0*/ 	.word	0x000034f0
        /*04a4*/ 	.word	0x000000ff
        /*04a8*/ 	.word	0x00000008
        /*04ac*/ 	.short	0x010a
        /*04ae*/ 	.byte	0x05
	.zero		1


	//   ....[60]....
        /*04b0*/ 	.word	0x000035b0
        /*04b4*/ 	.word	0x000000ff
        /*04b8*/ 	.word	0x00000000
        /*04bc*/ 	.short	0x0101
        /*04be*/ 	.byte	0x04
	.zero		1


	//   ....[61]....
        /*04c0*/ 	.word	0x00003890
        /*04c4*/ 	.word	0x00000000
        /*04c8*/ 	.word	0x00000070
        /*04cc*/ 	.short	0x010a
        /*04ce*/ 	.byte	0xff
	.zero		1


	//   ....[62]....
        /*04d0*/ 	.word	0x00003950
        /*04d4*/ 	.word	0x00000000
        /*04d8*/ 	.word	0x00000000
        /*04dc*/ 	.short	0x0101
        /*04de*/ 	.byte	0xff
	.zero		1


	//   ....[63]....
        /*04e0*/ 	.word	0x00003a00
        /*04e4*/ 	.word	0x000000ff
        /*04e8*/ 	.word	0x00000000
        /*04ec*/ 	.short	0x010a
        /*04ee*/ 	.byte	0x04
	.zero		1


	//   ....[64]....
        /*04f0*/ 	.word	0x00003a10
        /*04f4*/ 	.word	0x000000ff
        /*04f8*/ 	.word	0x000000b0
        /*04fc*/ 	.short	0x010a
        /*04fe*/ 	.byte	0x13
	.zero		1


	//   ....[65]....
        /*0500*/ 	.word	0x00003ad0
        /*0504*/ 	.word	0x000000ff
        /*0508*/ 	.word	0x00000000
        /*050c*/ 	.short	0x010a
        /*050e*/ 	.byte	0x06
	.zero		1


	//   ....[66]....
        /*0510*/ 	.word	0x00003bf0
        /*0514*/ 	.word	0x000000ff
        /*0518*/ 	.word	0x00000000
        /*051c*/ 	.short	0x010a
        /*051e*/ 	.byte	0x04
	.zero		1


	//   ....[67]....
        /*0520*/ 	.word	0x00003e10
        /*0524*/ 	.word	0x000000ff
        /*0528*/ 	.word	0x00000000
        /*052c*/ 	.short	0x010a
        /*052e*/ 	.byte	0x04
	.zero		1


	//   ....[68]....
        /*0530*/ 	.word	0x00003ea0
        /*0534*/ 	.word	0x000000ff
        /*0538*/ 	.word	0x00000000
        /*053c*/ 	.short	0x010a
        /*053e*/ 	.byte	0x05
	.zero		1


	//   ....[69]....
        /*0540*/ 	.word	0x00003f30
        /*0544*/ 	.word	0x000000ff
        /*0548*/ 	.word	0x00000000
        /*054c*/ 	.short	0x010a
        /*054e*/ 	.byte	0x05
	.zero		1


	//   ....[70]....
        /*0550*/ 	.word	0x00003fd0
        /*0554*/ 	.word	0x00000000
        /*0558*/ 	.word	0x00000000
        /*055c*/ 	.short	0x010a
        /*055e*/ 	.byte	0xff
	.zero		1


	//   ....[71]....
        /*0560*/ 	.word	0x00004010
        /*0564*/ 	.word	0x00000000
        /*0568*/ 	.word	0x00000000
        /*056c*/ 	.short	0x010a
        /*056e*/ 	.byte	0xff
	.zero		1


	//   ....[72]....
        /*0570*/ 	.word	0x00004080
        /*0574*/ 	.word	0x000000ff
        /*0578*/ 	.word	0x00000000
        /*057c*/ 	.short	0x0101
        /*057e*/ 	.byte	0x04
	.zero		1


	//   ....[73]....
        /*0580*/ 	.word	0x000040c0
        /*0584*/ 	.word	0x000000ff
        /*0588*/ 	.word	0x000000f0
        /*058c*/ 	.short	0x010a
        /*058e*/ 	.byte	0x0d
	.zero		1


	//   ....[74]....
        /*0590*/ 	.word	0x00004110
        /*0594*/ 	.word	0x000000ff
        /*0598*/ 	.word	0x00000000
        /*059c*/ 	.short	0x0101
        /*059e*/ 	.byte	0x04
	.zero		1


	//   ....[75]....
        /*05a0*/ 	.word	0x00004590
        /*05a4*/ 	.word	0x00000007
        /*05a8*/ 	.word	0x00000070
        /*05ac*/ 	.short	0x010a
        /*05ae*/ 	.byte	0xff
	.zero		1


	//   ....[76]....
        /*05b0*/ 	.word	0x00004700
        /*05b4*/ 	.word	0x00000000
        /*05b8*/ 	.word	0x00000000
        /*05bc*/ 	.short	0x0101
        /*05be*/ 	.byte	0xff
	.zero		1


	//   ....[77]....
        /*05c0*/ 	.word	0x00004b70
        /*05c4*/ 	.word	0x000000ff
        /*05c8*/ 	.word	0x00000068
        /*05cc*/ 	.short	0x010a
        /*05ce*/ 	.byte	0x11
	.zero		1


	//   ....[78]....
        /*05d0*/ 	.word	0x00004cf0
        /*05d4*/ 	.word	0x000000ff
        /*05d8*/ 	.word	0x00000058
        /*05dc*/ 	.short	0x010a
        /*05de*/ 	.byte	0x11
	.zero		1


	//   ....[79]....
        /*05e0*/ 	.word	0x00004f00
        /*05e4*/ 	.word	0x000000ff
        /*05e8*/ 	.word	0x00000050
        /*05ec*/ 	.short	0x010b
        /*05ee*/ 	.byte	0x11
	.zero		1


	//   ....[80]....
        /*05f0*/ 	.word	0x00004f10
        /*05f4*/ 	.word	0x000000ff
        /*05f8*/ 	.word	0x00000000
        /*05fc*/ 	.short	0x0101
        /*05fe*/ 	.byte	0x1b
	.zero		1


	//   ....[81]....
        /*0600*/ 	.word	0x00004f50
        /*0604*/ 	.word	0x00000000
        /*0608*/ 	.word	0x00000058
        /*060c*/ 	.short	0x010a
        /*060e*/ 	.byte	0xff
	.zero		1


	//   ....[82]....
        /*0610*/ 	.word	0x00005270
        /*0614*/ 	.word	0x00000003
        /*0618*/ 	.word	0x00000070
        /*061c*/ 	.short	0x010a
        /*061e*/ 	.byte	0xff
	.zero		1


	//   ....[83]....
        /*0620*/ 	.word	0x000053f0
        /*0624*/ 	.word	0x00000000
        /*0628*/ 	.word	0x00000000
        /*062c*/ 	.short	0x0101
        /*062e*/ 	.byte	0xff
	.zero		1


	//   ....[84]....
        /*0630*/ 	.word	0x00005e80
        /*0634*/ 	.word	0x000000ff
        /*0638*/ 	.word	0x00000050
        /*063c*/ 	.short	0x010a
        /*063e*/ 	.byte	0x2c
	.zero		1


	//   ....[85]....
        /*0640*/ 	.word	0x00005e90
        /*0644*/ 	.word	0x0000008f
        /*0648*/ 	.word	0x00000090
        /*064c*/ 	.short	0x010a
        /*064e*/ 	.byte	0xff
	.zero		1


	//   ....[86]....
        /*0650*/ 	.word	0x00006020
        /*0654*/ 	.word	0x000000ff
        /*0658*/ 	.word	0x00000050
        /*065c*/ 	.short	0x010a
        /*065e*/ 	.byte	0x2c
	.zero		1


	//   ....[87]....
        /*0660*/ 	.word	0x00006130
        /*0664*/ 	.word	0x000000ff
        /*0668*/ 	.word	0x00000000
        /*066c*/ 	.short	0x0101
        /*066e*/ 	.byte	0x04
	.zero		1


	//   ....[88]....
        /*0670*/ 	.word	0x00006190
        /*0674*/ 	.word	0x0000008f
        /*0678*/ 	.word	0x00000090
        /*067c*/ 	.short	0x010a
        /*067e*/ 	.byte	0xff
	.zero		1


	//   ....[89]....
        /*0680*/ 	.word	0x00006780
        /*0684*/ 	.word	0x0000008f
        /*0688*/ 	.word	0x00000000
        /*068c*/ 	.short	0x0101
        /*068e*/ 	.byte	0xff
	.zero		1


	//   ....[90]....
        /*0690*/ 	.word	0x000075e0
        /*0694*/ 	.word	0x00000000
        /*0698*/ 	.word	0x000000e0
        /*069c*/ 	.short	0x010a
        /*069e*/ 	.byte	0xff
	.zero		1


	//   ....[91]....
        /*06a0*/ 	.word	0x00007640
        /*06a4*/ 	.word	0x00000000
        /*06a8*/ 	.word	0x00000028
        /*06ac*/ 	.short	0x010a
        /*06ae*/ 	.byte	0xff
	.zero		1


	//   ....[92]....
        /*06b0*/ 	.word	0x000076a0
        /*06b4*/ 	.word	0x00000000
        /*06b8*/ 	.word	0x00000028
        /*06bc*/ 	.short	0x010a
        /*06be*/ 	.byte	0xff
	.zero		1


	//   ....[93]....
        /*06c0*/ 	.word	0x000076f0
        /*06c4*/ 	.word	0x00000003
        /*06c8*/ 	.word	0x00000070
        /*06cc*/ 	.short	0x010a
        /*06ce*/ 	.byte	0xff
	.zero		1


	//   ....[94]....
        /*06d0*/ 	.word	0x00007750
        /*06d4*/ 	.word	0x00000000
        /*06d8*/ 	.word	0x00000000
        /*06dc*/ 	.short	0x010a
        /*06de*/ 	.byte	0xff
	.zero		1


	//   ....[95]....
        /*06e0*/ 	.word	0x000077b0
        /*06e4*/ 	.word	0x00000000
        /*06e8*/ 	.word	0x00000000
        /*06ec*/ 	.short	0x010a
        /*06ee*/ 	.byte	0xff
	.zero		1


	//   ....[96]....
        /*06f0*/ 	.word	0x00007810
        /*06f4*/ 	.word	0x00000000
        /*06f8*/ 	.word	0x00000000
        /*06fc*/ 	.short	0x010a
        /*06fe*/ 	.byte	0xff
	.zero		1


	//   ....[97]....
        /*0700*/ 	.word	0x00007870
        /*0704*/ 	.word	0x00000000
        /*0708*/ 	.word	0x00000000
        /*070c*/ 	.short	0x010a
        /*070e*/ 	.byte	0xff
	.zero		1


	//   ....[98]....
        /*0710*/ 	.word	0x000078c0
        /*0714*/ 	.word	0x00000002
        /*0718*/ 	.word	0x000000d0
        /*071c*/ 	.short	0x010a
        /*071e*/ 	.byte	0xff
	.zero		1


	//   ....[99]....
        /*0720*/ 	.word	0x00007920
        /*0724*/ 	.word	0x00000002
        /*0728*/ 	.word	0x00000080
        /*072c*/ 	.short	0x010a
        /*072e*/ 	.byte	0xff
	.zero		1


	//   ....[100]....
        /*0730*/ 	.word	0x00007970
        /*0734*/ 	.word	0x00000002
        /*0738*/ 	.word	0x00000070
        /*073c*/ 	.short	0x010a
        /*073e*/ 	.byte	0xff
	.zero		1


	//   ....[101]....
        /*0740*/ 	.word	0x000079d0
        /*0744*/ 	.word	0x00000000
        /*0748*/ 	.word	0x00000080
        /*074c*/ 	.short	0x010a
        /*074e*/ 	.byte	0xff
	.zero		1


	//   ....[102]....
        /*0750*/ 	.word	0x00007a30
        /*0754*/ 	.word	0x00000005
        /*0758*/ 	.word	0x00000008
        /*075c*/ 	.short	0x010a
        /*075e*/ 	.byte	0xff
	.zero		1


	//   ....[103]....
        /*0760*/ 	.word	0x00007b20
        /*0764*/ 	.word	0x00000000
        /*0768*/ 	.word	0x00000008
        /*076c*/ 	.short	0x010a
        /*076e*/ 	.byte	0xff
	.zero		1


	//   ....[104]....
        /*0770*/ 	.word	0x00007b70
        /*0774*/ 	.word	0x00000000
        /*0778*/ 	.word	0x00000070
        /*077c*/ 	.short	0x010a
        /*077e*/ 	.byte	0xff
	.zero		1


	//   ....[105]....
        /*0780*/ 	.word	0x00007bd0
        /*0784*/ 	.word	0x00000000
        /*0788*/ 	.word	0x000000b0
        /*078c*/ 	.short	0x010a
        /*078e*/ 	.byte	0xff
	.zero		1


	//   ....[106]....
        /*0790*/ 	.word	0x00007c30
        /*0794*/ 	.word	0x00000000
        /*0798*/ 	.word	0x00000000
        /*079c*/ 	.short	0x010a
        /*079e*/ 	.byte	0xff
	.zero		1


	//   ....[107]....
        /*07a0*/ 	.word	0x00007c90
        /*07a4*/ 	.word	0x00000000
        /*07a8*/ 	.word	0x00000000
        /*07ac*/ 	.short	0x010a
        /*07ae*/ 	.byte	0xff
	.zero		1


	//   ....[108]....
        /*07b0*/ 	.word	0x00007cf0
        /*07b4*/ 	.word	0x00000000
        /*07b8*/ 	.word	0x00000000
        /*07bc*/ 	.short	0x010a
        /*07be*/ 	.byte	0xff
	.zero		1


	//   ....[109]....
        /*07c0*/ 	.word	0x00007d50
        /*07c4*/ 	.word	0x00000000
        /*07c8*/ 	.word	0x00000000
        /*07cc*/ 	.short	0x010a
        /*07ce*/ 	.byte	0xff
	.zero		1


	//   ....[110]....
        /*07d0*/ 	.word	0x00007db0
        /*07d4*/ 	.word	0x00000000
        /*07d8*/ 	.word	0x000000f0
        /*07dc*/ 	.short	0x010a
        /*07de*/ 	.byte	0xff
	.zero		1


	//   ....[111]....
        /*07e0*/ 	.word	0x00007e00
        /*07e4*/ 	.word	0x00000007
        /*07e8*/ 	.word	0x00000070
        /*07ec*/ 	.short	0x010a
        /*07ee*/ 	.byte	0xff
	.zero		1


	//   ....[112]....
        /*07f0*/ 	.word	0x00007e60
        /*07f4*/ 	.word	0x00000000
        /*07f8*/ 	.word	0x00000068
        /*07fc*/ 	.short	0x010a
        /*07fe*/ 	.byte	0xff
	.zero		1


	//   ....[113]....
        /*0800*/ 	.word	0x00007ec0
        /*0804*/ 	.word	0x00000000
        /*0808*/ 	.word	0x00000058
        /*080c*/ 	.short	0x010a
        /*080e*/ 	.byte	0xff
	.zero		1


	//   ....[114]....
        /*0810*/ 	.word	0x00007f10
        /*0814*/ 	.word	0x00000003
        /*0818*/ 	.word	0x00000070
        /*081c*/ 	.short	0x010a
        /*081e*/ 	.byte	0xff
	.zero		1


	//   ....[115]....
        /*0820*/ 	.word	0x00007f70
        /*0824*/ 	.word	0x00000000
        /*0828*/ 	.word	0x00000050
        /*082c*/ 	.short	0x010a
        /*082e*/ 	.byte	0xff
	.zero		1


	//   ....[116]....
        /*0830*/ 	.word	0x00007fc0
        /*0834*/ 	.word	0x0000008f
        /*0838*/ 	.word	0x00000090
        /*083c*/ 	.short	0x010a
        /*083e*/ 	.byte	0xff
	.zero		1


	//----- nvinfo : EIATTR_NUM_MBARRIERS
	.align		4
.L_47:
        /*0840*/ 	.byte	0x03, 0x38
        /*0842*/ 	.short	0x001f


	//----- nvinfo : EIATTR_EXIT_INSTR_OFFSETS
	.align		4
        /*0844*/ 	.byte	0x04, 0x1c
        /*0846*/ 	.short	(.L_49 - .L_48)


	//   ....[0]....
.L_48:
        /*0848*/ 	.word	0x00002b90


	//   ....[1]....
        /*084c*/ 	.word	0x000030a0


	//   ....[2]....
        /*0850*/ 	.word	0x00003100


	//   ....[3]....
        /*0854*/ 	.word	0x00004340


	//   ....[4]....
        /*0858*/ 	.word	0x00004f80


	//   ....[5]....
        /*085c*/ 	.word	0x00004fc0


	//   ....[6]....
        /*0860*/ 	.word	0x000075d0


	//----- nvinfo : EIATTR_MAX_THREADS
	.align		4
.L_49:
        /*0864*/ 	.byte	0x04, 0x05
        /*0866*/ 	.short	(.L_51 - .L_50)
.L_50:
        /*0868*/ 	.word	0x00000100
        /*086c*/ 	.word	0x00000001
        /*0870*/ 	.word	0x00000001


	//----- nvinfo : EIATTR_CRS_STACK_SIZE
	.align		4
.L_51:
        /*0874*/ 	.byte	0x04, 0x1e
        /*0876*/ 	.short	(.L_53 - .L_52)
.L_52:
        /*0878*/ 	.word	0x00000000


	//----- nvinfo : EIATTR_CBANK_PARAM_SIZE
	.align		4
.L_53:
        /*087c*/ 	.byte	0x03, 0x19
        /*087e*/ 	.short	0x0800


	//----- nvinfo : EIATTR_PARAM_CBANK
	.align		4
        /*0880*/ 	.byte	0x04, 0x0a
        /*0882*/ 	.short	(.L_55 - .L_54)
	.align		4
.L_54:
        /*0884*/ 	.word	index@(.nv.constant0._ZN7cutlass13device_kernelINS_4gemm6kernel13GemmUniversalIN4cute5tupleIJiiiiEEENS1_10collective13CollectiveMmaINS1_35MainloopSm100TmaUmmaWarpSpecializedILi5ELi2ELi4ENS5_IJNS4_1CILi2EEESB_NSA_ILi1EEEEEEEENS5_IJNSA_ILi256EEENSA_ILi64EEENSA_ILi32EEEEEENS_12float_e4m3_tENS5_IJlSC_lEEESJ_SK_NS4_8TiledMMAINS4_8MMA_AtomIJNS4_10MMA_TraitsINS4_25SM100_MMA_F8F6F4_2x1SM_SSEJSJ_SJ_fSF_SG_NS4_17integral_constantINS4_4UMMA5MajorELSR_0EEESS_NSP_INSQ_7ScaleInELST_0EEESU_EEEEEENS4_6LayoutINS5_IJSC_SC_SC_EEENS5_IJNSA_ILi0EEESZ_SZ_EEEEENS5_IJNS4_10UnderscoreES12_S12_EEEEENS4_28SM100_TMA_2SM_LOAD_MULTICASTENS4_14ComposedLayoutINS4_7SwizzleILi1ELi4ELi3EEENS4_18smem_ptr_flag_bitsILi8EEENSX_INS5_IJNSA_ILi8EEESH_EEENS5_IJSH_SC_EEEEEEEvNS4_8identityENS4_18SM100_TMA_2SM_LOADES1F_vS1G_EENS_8epilogue10collective18CollectiveEpilogueINS1J_23Sm100TmaWarpSpecializedILi1ELi1ELi64ELb0ELb0EEEJNS5_IJNSA_ILi128EEESG_SH_EEENS5_IJNSX_IS1O_SC_EENSX_ISG_SC_EEEEESJ_SK_SJ_SK_NS1J_6fusion15FusionCallbacksIS1N_NS1T_17LinearCombinationISJ_fSJ_fLNS_15FloatRoundStyleE2EEES1P_S1S_JEEENS4_5SM1004TMEM4LOAD26SM100_TMEM_LOAD_32dp32b64xENS4_13SM90_TMA_LOADENS16_INS17_ILi2ELi4ELi3EEES1A_NSX_INS5_IJS1B_SG_EEENS5_IJSG_SC_EEEEEEENS4_39AutoVectorizingCopyWithAssumedAlignmentILi128EEENS4_14SM90_TMA_STOREES28_S2A_S2A_EEEvvEEEEvNT_6ParamsE)
        /*0888*/ 	.short	0x0380
        /*088a*/ 	.short	0x0800


	//----- nvinfo : EIATTR_SW_WAR
	.align		4
.L_55:
        /*088c*/ 	.byte	0x04, 0x36
        /*088e*/ 	.short	(.L_57 - .L_56)
.L_56:
        /*0890*/ 	.word	0x00000008
.L_57:


//--------------------- .nv.callgraph             --------------------------
	.section	.nv.callgraph,"",@"SHT_CUDA_CALLGRAPH"
	.align	4
	.sectionentsize	8
	.align		4
        /*0000*/ 	.word	0x00000000
	.align		4
        /*0004*/ 	.word	0xffffffff
	.align		4
        /*0008*/ 	.word	index@(_ZN7cutlass13device_kernelINS_4gemm6kernel13GemmUniversalIN4cute5tupleIJiiiiEEENS1_10collective13CollectiveMmaINS1_35MainloopSm100TmaUmmaWarpSpecializedILi5ELi2ELi4ENS5_IJNS4_1CILi2EEESB_NSA_ILi1EEEEEEEENS5_IJNSA_ILi256EEENSA_ILi64EEENSA_ILi32EEEEEENS_12float_e4m3_tENS5_IJlSC_lEEESJ_SK_NS4_8TiledMMAINS4_8MMA_AtomIJNS4_10MMA_TraitsINS4_25SM100_MMA_F8F6F4_2x1SM_SSEJSJ_SJ_fSF_SG_NS4_17integral_constantINS4_4UMMA5MajorELSR_0EEESS_NSP_INSQ_7ScaleInELST_0EEESU_EEEEEENS4_6LayoutINS5_IJSC_SC_SC_EEENS5_IJNSA_ILi0EEESZ_SZ_EEEEENS5_IJNS4_10UnderscoreES12_S12_EEEEENS4_28SM100_TMA_2SM_LOAD_MULTICASTENS4_14ComposedLayoutINS4_7SwizzleILi1ELi4ELi3EEENS4_18smem_ptr_flag_bitsILi8EEENSX_INS5_IJNSA_ILi8EEESH_EEENS5_IJSH_SC_EEEEEEEvNS4_8identityENS4_18SM100_TMA_2SM_LOADES1F_vS1G_EENS_8epilogue10collective18CollectiveEpilogueINS1J_23Sm100TmaWarpSpecializedILi1ELi1ELi64ELb0ELb0EEEJNS5_IJNSA_ILi128EEESG_SH_EEENS5_IJNSX_IS1O_SC_EENSX_ISG_SC_EEEEESJ_SK_SJ_SK_NS1J_6fusion15FusionCallbacksIS1N_NS1T_17LinearCombinationISJ_fSJ_fLNS_15FloatRoundStyleE2EEES1P_S1S_JEEENS4_5SM1004TMEM4LOAD26SM100_TMEM_LOAD_32dp32b64xENS4_13SM90_TMA_LOADENS16_INS17_ILi2ELi4ELi3EEES1A_NSX_INS5_IJS1B_SG_EEENS5_IJSG_SC_EEEEEEENS4_39AutoVectorizingCopyWithAssumedAlignmentILi128EEENS4_14SM90_TMA_STOREES28_S2A_S2A_EEEvvEEEEvNT_6ParamsE)
	.align		4
        /*000c*/ 	.word	index@(__assertfail)
	.align		4
        /*0010*/ 	.word	0x00000000
	.align		4
        /*0014*/ 	.word	0xfffffffe
	.align		4
        /*0018*/ 	.word	0x00000000
	.align		4
        /*001c*/ 	.word	0xfffffffd
	.align		4
        /*0020*/ 	.word	0x00000000
	.align		4
        /*0024*/ 	.word	0xfffffffc


//--------------------- .nv.constant4             --------------------------
	.section	.nv.constant4,"a",@progbits
	.align	8
	.align		8
.nv.constant4:
        /*0000*/ 	.dword	__assertfail
	.align		8
        /*0008*/ 	.dword	__unnamed_1
	.align		8
        /*0010*/ 	.dword	__unnamed_2
	.align		8
        /*0018*/ 	.dword	_ZN39_INTERNAL_a6833672_4_k_cu_8691c8a7_85114cuda3std3__45__cpo5beginE
	.align		8
        /*0020*/ 	.dword	_ZN39_INTERNAL_a6833672_4_k_cu_8691c8a7_85114cuda3std3__45__cpo3endE
	.align		8
        /*0028*/ 	.dword	_ZN39_INTERNAL_a6833672_4_k_cu_8691c8a7_85114cuda3std3__45__cpo6cbeginE
	.align		8
        /*0030*/ 	.dword	_ZN39_INTERNAL_a6833672_4_k_cu_8691c8a7_85114cuda3std3__45__cpo4cendE
	.align		8
        /*0038*/ 	.dword	_ZN39_INTERNAL_a6833672_4_k_cu_8691c8a7_85114cuda3std3__441_GLOBAL__N__a6833672_4_k_cu_8691c8a7_85116ignoreE
	.align		8
        /*0040*/ 	.dword	_ZN39_INTERNAL_a6833672_4_k_cu_8691c8a7_85114cuda3std3__419piecewise_constructE
	.align		8
        /*0048*/ 	.dword	_ZN39_INTERNAL_a6833672_4_k_cu_8691c8a7_85114cuda3std3__48in_placeE
	.align		8
        /*0050*/ 	.dword	_ZN39_INTERNAL_a6833672_4_k_cu_8691c8a7_85114cuda3std6ranges3__45__cpo4swapE
	.align		8
        /*0058*/ 	.dword	_ZN39_INTERNAL_a6833672_4_k_cu_8691c8a7_85114cuda3std6ranges3__45__cpo9iter_moveE
	.align		8
        /*0060*/ 	.dword	_ZN39_INTERNAL_a6833672_4_k_cu_8691c8a7_85114cute7productE
	.align		8
        /*0068*/ 	.dword	_ZN39_INTERNAL_a6833672_4_k_cu_8691c8a7_85114cute1_E
	.align		8
        /*0070*/ 	.dword	$str$25
	.align		8
        /*0078*/ 	.dword	$str$26
	.align		8
        /*0080*/ 	.dword	$str$27
	.align		8
        /*0088*/ 	.dword	$str$28


//--------------------- .text._ZN7cutlass13device_kernelINS_4gemm6kernel13GemmUniversalIN4cute5tupleIJiiiiEEENS1_10collective13CollectiveMmaINS1_35MainloopSm100TmaUmmaWarpSpecializedILi5ELi2ELi4ENS5_IJNS4_1CILi2EEESB_NSA_ILi1EEEEEEEENS5_IJNSA_ILi256EEENSA_ILi64EEENSA_ILi32EEEEEENS_12float_e4m3_tENS5_IJlSC_lEEESJ_SK_NS4_8TiledMMAINS4_8MMA_AtomIJNS4_10MMA_TraitsINS4_25SM100_MMA_F8F6F4_2x1SM_SSEJSJ_SJ_fSF_SG_NS4_17integral_constantINS4_4UMMA5MajorELSR_0EEESS_NSP_INSQ_7ScaleInELST_0EEESU_EEEEEENS4_6LayoutINS5_IJSC_SC_SC_EEENS5_IJNSA_ILi0EEESZ_SZ_EEEEENS5_IJNS4_10UnderscoreES12_S12_EEEEENS4_28SM100_TMA_2SM_LOAD_MULTICASTENS4_14ComposedLayoutINS4_7SwizzleILi1ELi4ELi3EEENS4_18smem_ptr_flag_bitsILi8EEENSX_INS5_IJNSA_ILi8EEESH_EEENS5_IJSH_SC_EEEEEEEvNS4_8identityENS4_18SM100_TMA_2SM_LOADES1F_vS1G_EENS_8epilogue10collective18CollectiveEpilogueINS1J_23Sm100TmaWarpSpecializedILi1ELi1ELi64ELb0ELb0EEEJNS5_IJNSA_ILi128EEESG_SH_EEENS5_IJNSX_IS1O_SC_EENSX_ISG_SC_EEEEESJ_SK_SJ_SK_NS1J_6fusion15FusionCallbacksIS1N_NS1T_17LinearCombinationISJ_fSJ_fLNS_15FloatRoundStyleE2EEES1P_S1S_JEEENS4_5SM1004TMEM4LOAD26SM100_TMEM_LOAD_32dp32b64xENS4_13SM90_TMA_LOADENS16_INS17_ILi2ELi4ELi3EEES1A_NSX_INS5_IJS1B_SG_EEENS5_IJSG_SC_EEEEEEENS4_39AutoVectorizingCopyWithAssumedAlignmentILi128EEENS4_14SM90_TMA_STOREES28_S2A_S2A_EEEvvEEEEvNT_6ParamsE --------------------------
	.section	.text._ZN7cutlass13device_kernelINS_4gemm6kernel13GemmUniversalIN4cute5tupleIJiiiiEEENS1_10collective13CollectiveMmaINS1_35MainloopSm100TmaUmmaWarpSpecializedILi5ELi2ELi4ENS5_IJNS4_1CILi2EEESB_NSA_ILi1EEEEEEEENS5_IJNSA_ILi256EEENSA_ILi64EEENSA_ILi32EEEEEENS_12float_e4m3_tENS5_IJlSC_lEEESJ_SK_NS4_8TiledMMAINS4_8MMA_AtomIJNS4_10MMA_TraitsINS4_25SM100_MMA_F8F6F4_2x1SM_SSEJSJ_SJ_fSF_SG_NS4_17integral_constantINS4_4UMMA5MajorELSR_0EEESS_NSP_INSQ_7ScaleInELST_0EEESU_EEEEEENS4_6LayoutINS5_IJSC_SC_SC_EEENS5_IJNSA_ILi0EEESZ_SZ_EEEEENS5_IJNS4_10UnderscoreES12_S12_EEEEENS4_28SM100_TMA_2SM_LOAD_MULTICASTENS4_14ComposedLayoutINS4_7SwizzleILi1ELi4ELi3EEENS4_18smem_ptr_flag_bitsILi8EEENSX_INS5_IJNSA_ILi8EEESH_EEENS5_IJSH_SC_EEEEEEEvNS4_8identityENS4_18SM100_TMA_2SM_LOADES1F_vS1G_EENS_8epilogue10collective18CollectiveEpilogueINS1J_23Sm100TmaWarpSpecializedILi1ELi1ELi64ELb0ELb0EEEJNS5_IJNSA_ILi128EEESG_SH_EEENS5_IJNSX_IS1O_SC_EENSX_ISG_SC_EEEEESJ_SK_SJ_SK_NS1J_6fusion15FusionCallbacksIS1N_NS1T_17LinearCombinationISJ_fSJ_fLNS_15FloatRoundStyleE2EEES1P_S1S_JEEENS4_5SM1004TMEM4LOAD26SM100_TMEM_LOAD_32dp32b64xENS4_13SM90_TMA_LOADENS16_INS17_ILi2ELi4ELi3EEES1A_NSX_INS5_IJS1B_SG_EEENS5_IJSG_SC_EEEEEEENS4_39AutoVectorizingCopyWithAssumedAlignmentILi128EEENS4_14SM90_TMA_STOREES28_S2A_S2A_EEEvvEEEEvNT_6ParamsE,"ax",@progbits
	.align	128
.text._ZN7cutlass13device_kernelINS_4gemm6kernel13GemmUniversalIN4cute5tupleIJiiiiEEENS1_10collective13CollectiveMmaINS1_35MainloopSm100TmaUmmaWarpSpecializedILi5ELi2ELi4ENS5_IJNS4_1CILi2EEESB_NSA_ILi1EEEEEEEENS5_IJNSA_ILi256EEENSA_ILi64EEENSA_ILi32EEEEEENS_12float_e4m3_tENS5_IJlSC_lEEESJ_SK_NS4_8TiledMMAINS4_8MMA_AtomIJNS4_10MMA_TraitsINS4_25SM100_MMA_F8F6F4_2x1SM_SSEJSJ_SJ_fSF_SG_NS4_17integral_constantINS4_4UMMA5MajorELSR_0EEESS_NSP_INSQ_7ScaleInELST_0EEESU_EEEEEENS4_6LayoutINS5_IJSC_SC_SC_EEENS5_IJNSA_ILi0EEESZ_SZ_EEEEENS5_IJNS4_10UnderscoreES12_S12_EEEEENS4_28SM100_TMA_2SM_LOAD_MULTICASTENS4_14ComposedLayoutINS4_7SwizzleILi1ELi4ELi3EEENS4_18smem_ptr_flag_bitsILi8EEENSX_INS5_IJNSA_ILi8EEESH_EEENS5_IJSH_SC_EEEEEEEvNS4_8identityENS4_18SM100_TMA_2SM_LOADES1F_vS1G_EENS_8epilogue10collective18CollectiveEpilogueINS1J_23Sm100TmaWarpSpecializedILi1ELi1ELi64ELb0ELb0EEEJNS5_IJNSA_ILi128EEESG_SH_EEENS5_IJNSX_IS1O_SC_EENSX_ISG_SC_EEEEESJ_SK_SJ_SK_NS1J_6fusion15FusionCallbacksIS1N_NS1T_17LinearCombinationISJ_fSJ_fLNS_15FloatRoundStyleE2EEES1P_S1S_JEEENS4_5SM1004TMEM4LOAD26SM100_TMEM_LOAD_32dp32b64xENS4_13SM90_TMA_LOADENS16_INS17_ILi2ELi4ELi3EEES1A_NSX_INS5_IJS1B_SG_EEENS5_IJSG_SC_EEEEEEENS4_39AutoVectorizingCopyWithAssumedAlignmentILi128EEENS4_14SM90_TMA_STOREES28_S2A_S2A_EEEvvEEEEvNT_6ParamsE:
        .type           _ZN7cutlass13device_kernelINS_4gemm6kernel13GemmUniversalIN4cute5tupleIJiiiiEEENS1_10collective13CollectiveMmaINS1_35MainloopSm100TmaUmmaWarpSpecializedILi5ELi2ELi4ENS5_IJNS4_1CILi2EEESB_NSA_ILi1EEEEEEEENS5_IJNSA_ILi256EEENSA_ILi64EEENSA_ILi32EEEEEENS_12float_e4m3_tENS5_IJlSC_lEEESJ_SK_NS4_8TiledMMAINS4_8MMA_AtomIJNS4_10MMA_TraitsINS4_25SM100_MMA_F8F6F4_2x1SM_SSEJSJ_SJ_fSF_SG_NS4_17integral_constantINS4_4UMMA5MajorELSR_0EEESS_NSP_INSQ_7ScaleInELST_0EEESU_EEEEEENS4_6LayoutINS5_IJSC_SC_SC_EEENS5_IJNSA_ILi0EEESZ_SZ_EEEEENS5_IJNS4_10UnderscoreES12_S12_EEEEENS4_28SM100_TMA_2SM_LOAD_MULTICASTENS4_14ComposedLayoutINS4_7SwizzleILi1ELi4ELi3EEENS4_18smem_ptr_flag_bitsILi8EEENSX_INS5_IJNSA_ILi8EEESH_EEENS5_IJSH_SC_EEEEEEEvNS4_8identityENS4_18SM100_TMA_2SM_LOADES1F_vS1G_EENS_8epilogue10collective18CollectiveEpilogueINS1J_23Sm100TmaWarpSpecializedILi1ELi1ELi64ELb0ELb0EEEJNS5_IJNSA_ILi128EEESG_SH_EEENS5_IJNSX_IS1O_SC_EENSX_ISG_SC_EEEEESJ_SK_SJ_SK_NS1J_6fusion15FusionCallbacksIS1N_NS1T_17LinearCombinationISJ_fSJ_fLNS_15FloatRoundStyleE2EEES1P_S1S_JEEENS4_5SM1004TMEM4LOAD26SM100_TMEM_LOAD_32dp32b64xENS4_13SM90_TMA_LOADENS16_INS17_ILi2ELi4ELi3EEES1A_NSX_INS5_IJS1B_SG_EEENS5_IJSG_SC_EEEEEEENS4_39AutoVectorizingCopyWithAssumedAlignmentILi128EEENS4_14SM90_TMA_STOREES28_S2A_S2A_EEEvvEEEEvNT_6ParamsE,@function
        .size           _ZN7cutlass13device_kernelINS_4gemm6kernel13GemmUniversalIN4cute5tupleIJiiiiEEENS1_10collective13CollectiveMmaINS1_35MainloopSm100TmaUmmaWarpSpecializedILi5ELi2ELi4ENS5_IJNS4_1CILi2EEESB_NSA_ILi1EEEEEEEENS5_IJNSA_ILi256EEENSA_ILi64EEENSA_ILi32EEEEEENS_12float_e4m3_tENS5_IJlSC_lEEESJ_SK_NS4_8TiledMMAINS4_8MMA_AtomIJNS4_10MMA_TraitsINS4_25SM100_MMA_F8F6F4_2x1SM_SSEJSJ_SJ_fSF_SG_NS4_17integral_constantINS4_4UMMA5MajorELSR_0EEESS_NSP_INSQ_7ScaleInELST_0EEESU_EEEEEENS4_6LayoutINS5_IJSC_SC_SC_EEENS5_IJNSA_ILi0EEESZ_SZ_EEEEENS5_IJNS4_10UnderscoreES12_S12_EEEEENS4_28SM100_TMA_2SM_LOAD_MULTICASTENS4_14ComposedLayoutINS4_7SwizzleILi1ELi4ELi3EEENS4_18smem_ptr_flag_bitsILi8EEENSX_INS5_IJNSA_ILi8EEESH_EEENS5_IJSH_SC_EEEEEEEvNS4_8identityENS4_18SM100_TMA_2SM_LOADES1F_vS1G_EENS_8epilogue10collective18CollectiveEpilogueINS1J_23Sm100TmaWarpSpecializedILi1ELi1ELi64ELb0ELb0EEEJNS5_IJNSA_ILi128EEESG_SH_EEENS5_IJNSX_IS1O_SC_EENSX_ISG_SC_EEEEESJ_SK_SJ_SK_NS1J_6fusion15FusionCallbacksIS1N_NS1T_17LinearCombinationISJ_fSJ_fLNS_15FloatRoundStyleE2EEES1P_S1S_JEEENS4_5SM1004TMEM4LOAD26SM100_TMEM_LOAD_32dp32b64xENS4_13SM90_TMA_LOADENS16_INS17_ILi2ELi4ELi3EEES1A_NSX_INS5_IJS1B_SG_EEENS5_IJSG_SC_EEEEEEENS4_39AutoVectorizingCopyWithAssumedAlignmentILi128EEENS4_14SM90_TMA_STOREES28_S2A_S2A_EEEvvEEEEvNT_6ParamsE,(.L_x_152 - _ZN7cutlass13device_kernelINS_4gemm6kernel13GemmUniversalIN4cute5tupleIJiiiiEEENS1_10collective13CollectiveMmaINS1_35MainloopSm100TmaUmmaWarpSpecializedILi5ELi2ELi4ENS5_IJNS4_1CILi2EEESB_NSA_ILi1EEEEEEEENS5_IJNSA_ILi256EEENSA_ILi64EEENSA_ILi32EEEEEENS_12float_e4m3_tENS5_IJlSC_lEEESJ_SK_NS4_8TiledMMAINS4_8MMA_AtomIJNS4_10MMA_TraitsINS4_25SM100_MMA_F8F6F4_2x1SM_SSEJSJ_SJ_fSF_SG_NS4_17integral_constantINS4_4UMMA5MajorELSR_0EEESS_NSP_INSQ_7ScaleInELST_0EEESU_EEEEEENS4_6LayoutINS5_IJSC_SC_SC_EEENS5_IJNSA_ILi0EEESZ_SZ_EEEEENS5_IJNS4_10UnderscoreES12_S12_EEEEENS4_28SM100_TMA_2SM_LOAD_MULTICASTENS4_14ComposedLayoutINS4_7SwizzleILi1ELi4ELi3EEENS4_18smem_ptr_flag_bitsILi8EEENSX_INS5_IJNSA_ILi8EEESH_EEENS5_IJSH_SC_EEEEEEEvNS4_8identityENS4_18SM100_TMA_2SM_LOADES1F_vS1G_EENS_8epilogue10collective18CollectiveEpilogueINS1J_23Sm100TmaWarpSpecializedILi1ELi1ELi64ELb0ELb0EEEJNS5_IJNSA_ILi128EEESG_SH_EEENS5_IJNSX_IS1O_SC_EENSX_ISG_SC_EEEEESJ_SK_SJ_SK_NS1J_6fusion15FusionCallbacksIS1N_NS1T_17LinearCombinationISJ_fSJ_fLNS_15FloatRoundStyleE2EEES1P_S1S_JEEENS4_5SM1004TMEM4LOAD26SM100_TMEM_LOAD_32dp32b64xENS4_13SM90_TMA_LOADENS16_INS17_ILi2ELi4ELi3EEES1A_NSX_INS5_IJS1B_SG_EEENS5_IJSG_SC_EEEEEEENS4_39AutoVectorizingCopyWithAssumedAlignmentILi128EEENS4_14SM90_TMA_STOREES28_S2A_S2A_EEEvvEEEEvNT_6ParamsE)
        .other          _ZN7cutlass13device_kernelINS_4gemm6kernel13GemmUniversalIN4cute5tupleIJiiiiEEENS1_10collective13CollectiveMmaINS1_35MainloopSm100TmaUmmaWarpSpecializedILi5ELi2ELi4ENS5_IJNS4_1CILi2EEESB_NSA_ILi1EEEEEEEENS5_IJNSA_ILi256EEENSA_ILi64EEENSA_ILi32EEEEEENS_12float_e4m3_tENS5_IJlSC_lEEESJ_SK_NS4_8TiledMMAINS4_8MMA_AtomIJNS4_10MMA_TraitsINS4_25SM100_MMA_F8F6F4_2x1SM_SSEJSJ_SJ_fSF_SG_NS4_17integral_constantINS4_4UMMA5MajorELSR_0EEESS_NSP_INSQ_7ScaleInELST_0EEESU_EEEEEENS4_6LayoutINS5_IJSC_SC_SC_EEENS5_IJNSA_ILi0EEESZ_SZ_EEEEENS5_IJNS4_10UnderscoreES12_S12_EEEEENS4_28SM100_TMA_2SM_LOAD_MULTICASTENS4_14ComposedLayoutINS4_7SwizzleILi1ELi4ELi3EEENS4_18smem_ptr_flag_bitsILi8EEENSX_INS5_IJNSA_ILi8EEESH_EEENS5_IJSH_SC_EEEEEEEvNS4_8identityENS4_18SM100_TMA_2SM_LOADES1F_vS1G_EENS_8epilogue10collective18CollectiveEpilogueINS1J_23Sm100TmaWarpSpecializedILi1ELi1ELi64ELb0ELb0EEEJNS5_IJNSA_ILi128EEESG_SH_EEENS5_IJNSX_IS1O_SC_EENSX_ISG_SC_EEEEESJ_SK_SJ_SK_NS1J_6fusion15FusionCallbacksIS1N_NS1T_17LinearCombinationISJ_fSJ_fLNS_15FloatRoundStyleE2EEES1P_S1S_JEEENS4_5SM1004TMEM4LOAD26SM100_TMEM_LOAD_32dp32b64xENS4_13SM90_TMA_LOADENS16_INS17_ILi2ELi4ELi3EEES1A_NSX_INS5_IJS1B_SG_EEENS5_IJSG_SC_EEEEEEENS4_39AutoVectorizingCopyWithAssumedAlignmentILi128EEENS4_14SM90_TMA_STOREES28_S2A_S2A_EEEvvEEEEvNT_6ParamsE,@"STO_CUDA_ENTRY STV_DEFAULT"
_ZN7cutlass13device_kernelINS_4gemm6kernel13GemmUniversalIN4cute5tupleIJiiiiEEENS1_10collective13CollectiveMmaINS1_35MainloopSm100TmaUmmaWarpSpecializedILi5ELi2ELi4ENS5_IJNS4_1CILi2EEESB_NSA_ILi1EEEEEEEENS5_IJNSA_ILi256EEENSA_ILi64EEENSA_ILi32EEEEEENS_12float_e4m3_tENS5_IJlSC_lEEESJ_SK_NS4_8TiledMMAINS4_8MMA_AtomIJNS4_10MMA_TraitsINS4_25SM100_MMA_F8F6F4_2x1SM_SSEJSJ_SJ_fSF_SG_NS4_17integral_constantINS4_4UMMA5MajorELSR_0EEESS_NSP_INSQ_7ScaleInELST_0EEESU_EEEEEENS4_6LayoutINS5_IJSC_SC_SC_EEENS5_IJNSA_ILi0EEESZ_SZ_EEEEENS5_IJNS4_10UnderscoreES12_S12_EEEEENS4_28SM100_TMA_2SM_LOAD_MULTICASTENS4_14ComposedLayoutINS4_7SwizzleILi1ELi4ELi3EEENS4_18smem_ptr_flag_bitsILi8EEENSX_INS5_IJNSA_ILi8EEESH_EEENS5_IJSH_SC_EEEEEEEvNS4_8identityENS4_18SM100_TMA_2SM_LOADES1F_vS1G_EENS_8epilogue10collective18CollectiveEpilogueINS1J_23Sm100TmaWarpSpecializedILi1ELi1ELi64ELb0ELb0EEEJNS5_IJNSA_ILi128EEESG_SH_EEENS5_IJNSX_IS1O_SC_EENSX_ISG_SC_EEEEESJ_SK_SJ_SK_NS1J_6fusion15FusionCallbacksIS1N_NS1T_17LinearCombinationISJ_fSJ_fLNS_15FloatRoundStyleE2EEES1P_S1S_JEEENS4_5SM1004TMEM4LOAD26SM100_TMEM_LOAD_32dp32b64xENS4_13SM90_TMA_LOADENS16_INS17_ILi2ELi4ELi3EEES1A_NSX_INS5_IJS1B_SG_EEENS5_IJSG_SC_EEEEEEENS4_39AutoVectorizingCopyWithAssumedAlignmentILi128EEENS4_14SM90_TMA_STOREES28_S2A_S2A_EEEvvEEEEvNT_6ParamsE:
[----:B------:R-:W1:Y:S01]  /*0000*/  LDC R1, c[0x0][0x37c] ;  /* 0x0000df00ff017b82 */ /* 0x000e620000000800 */
[----:B------:R-:W2:Y:S01]  /*0010*/  S2R R131, SR_TID.X ;  /* 0x0000000000837919 */ /* 0x000ea20000002100 */
[----:B------:R-:W3:Y:S06]  /*0020*/  LDCU.64 UR8, c[0x0][0x890] ;  /* 0x00011200ff0877ac */ /* 0x000eec0008000a00 */
[----:B------:R-:W4:Y:S01]  /*0030*/  S2UR UR4, SR_CgaCtaId ;  /* 0x00000000000479c3 */ /* 0x000f220000008800 */
[----:B------:R-:W-:Y:S02]  /*0040*/  PRMT R141, RZ, 0x7610, R141 ;  /* 0x00007610ff8d7816 */ /* 0x000fe4000000008d */
[----:B------:R-:W-:Y:S01]  /*0050*/  ELECT P1, URZ, PT ;  /* 0x0000000000ff782f */ /* 0x000fe20003820000 */
[----:B---3--:R-:W-:-:S04]  /*0060*/  UISETP.NE.U32.AND UP0, UPT, UR8, URZ, UPT ;  /* 0x000000ff0800728c */ /* 0x008fc8000bf05070 */
[----:B------:R-:W-:Y:S02]  /*0070*/  UISETP.NE.AND.EX UP0, UPT, UR9, URZ, UPT, UP0 ;  /* 0x000000ff0900728c */ /* 0x000fe4000bf05300 */
[----:B----4-:R-:W-:Y:S02]  /*0080*/  ULOP3.LUT UR27, UR4, 0x1, URZ, 0xc0, !UPT ;  /* 0x00000001041b7892 */ /* 0x010fe4000f8ec0ff */
[----:B------:R-:W-:Y:S01]  /*0090*/  ULOP3.LUT UR29, UR4, 0x1, URZ, 0x3c, !UPT ;  /* 0x00000001041d7892 */ /* 0x000fe2000f8e3cff */
[----:B--2---:R-:W-:-:S05]  /*00a0*/  SHF.R.U32.HI R142, RZ, 0x5, R131 ;  /* 0x00000005ff8e7819 */ /* 0x004fca0000011683 */
[----:B------:R-:W2:Y:S02]  /*00b0*/  SHFL.IDX PT, R0, R142, RZ, 0x1f ;  /* 0x00001fff8e007589 */ /* 0x000ea400000e0000 */
[----:B--2---:R-:W-:Y:S01]  /*00c0*/  R2UR UR13, R0 ;  /* 0x00000000000d72ca */ /* 0x004fe200000e0000 */
[----:B-1----:R-:W-:-:S14]  /*00d0*/  BRA.U UP0, `(.L_x_0) ;  /* 0x0000000100307547 */ /* 0x002fdc000b800000 */
[----:B------:R-:W1:Y:S02]  /*00e0*/  LDCU.64 UR4, c[0x0][0x888] ;  /* 0x00011100ff0477ac */ /* 0x000e640008000a00 */
[----:B-1----:R-:W-:-:S04]  /*00f0*/  UISETP.NE.U32.AND UP0, UPT, UR4, URZ, UPT ;  /* 0x000000ff0400728c */ /* 0x002fc8000bf05070 */
[----:B------:R-:W-:-:S09]  /*0100*/  UISETP.NE.AND.EX UP0, UPT, UR5, URZ, UPT, UP0 ;  /* 0x000000ff0500728c */ /* 0x000fd2000bf05300 */
[----:B------:R-:W-:Y:S05]  /*0110*/  BRA.U !UP0, `(.L_x_1) ;  /* 0x0000000108147547 */ /* 0x000fea000b800000 */
[----:B------:R-:W1:Y:S01]  /*0120*/  LDC.64 R2, c[0x0][0x888] ;  /* 0x00022200ff027b82 */ /* 0x000e620000000a00 */
[----:B------:R-:W1:Y:S02]  /*0130*/  LDCU.64 UR4, c[0x0][0x358] ;  /* 0x00006b00ff0477ac */ /* 0x000e640008000a00 */
[----:B-1----:R1:W5:Y:S01]  /*0140*/  LDG.E R71, desc[UR4][R2.64] ;  /* 0x0000000402477981 */ /* 0x002362000c1e1900 */
[----:B------:R-:W-:Y:S01]  /*0150*/  HFMA2 R141, -RZ, RZ, 0, 5.9604644775390625e-08 ;  /* 0x00000001ff8d7431 */ /* 0x000fe200000001ff */
[----:B------:R-:W-:Y:S05]  /*0160*/  BRA `(.L_x_0) ;  /* 0x00000000000c7947 */ /* 0x000fea0003800000 */
.L_x_1:
[----:B------:R-:W1:Y:S01]  /*0170*/  LDCU UR4, c[0x0][0x880] ;  /* 0x00011000ff0477ac */ /* 0x000e620008000800 */
[----:B------:R-:W-:Y:S01]  /*0180*/  HFMA2 R141, -RZ, RZ, 0, 5.9604644775390625e-08 ;  /* 0x00000001ff8d7431 */ /* 0x000fe200000001ff */
[----:B-1----:R-:W-:-:S07]  /*0190*/  MOV R71, UR4 ;  /* 0x0000000400477c02 */ /* 0x002fce0008000f00 */
.L_x_0:
[----:B------:R-:W2:Y:S02]  /*01a0*/  LDCU.64 UR4, c[0x0][0x8b0] ;  /* 0x00011600ff0477ac */ /* 0x000ea40008000a00 */
[----:B--2---:R-:W-:-:S04]  /*01b0*/  UISETP.NE.U32.AND UP0, UPT, UR4, URZ, UPT ;  /* 0x000000ff0400728c */ /* 0x004fc8000bf05070 */
[----:B------:R-:W-:-:S09]  /*01c0*/  UISETP.NE.AND.EX UP0, UPT, UR5, URZ, UPT, UP0 ;  /* 0x000000ff0500728c */ /* 0x000fd2000bf05300 */
[----:B------:R-:W-:Y:S05]  /*01d0*/  BRA.U UP0, `(.L_x_2) ;  /* 0x0000000100287547 */ /* 0x000fea000b800000 */
[----:B------:R-:W2:Y:S02]  /*01e0*/  LDCU.64 UR4, c[0x0][0x8a8] ;  /* 0x00011500ff0477ac */ /* 0x000ea40008000a00 */
[----:B--2---:R-:W-:-:S04]  /*01f0*/  UISETP.NE.U32.AND UP0, UPT, UR4, URZ, UPT ;  /* 0x000000ff0400728c */ /* 0x004fc8000bf05070 */
[----:B------:R-:W-:-:S09]  /*0200*/  UISETP.NE.AND.EX UP0, UPT, UR5, URZ, UPT, UP0 ;  /* 0x000000ff0500728c */ /* 0x000fd2000bf05300 */
[----:B------:R-:W-:Y:S05]  /*0210*/  BRA.U !UP0, `(.L_x_3) ;  /* 0x0000000108107547 */ /* 0x000fea000b800000 */
[----:B-1----:R-:W1:Y:S01]  /*0220*/  LDC.64 R2, c[0x0][0x8a8] ;  /* 0x00022a00ff027b82 */ /* 0x002e620000000a00 */
[----:B------:R-:W1:Y:S02]  /*0230*/  LDCU.64 UR4, c[0x0][0x358] ;  /* 0x00006b00ff0477ac */ /* 0x000e640008000a00 */
[----:B-1----:R2:W5:Y:S01]  /*0240*/  LDG.E R70, desc[UR4][R2.64] ;  /* 0x0000000402467981 */ /* 0x002562000c1e1900 */
[----:B------:R-:W-:Y:S05]  /*0250*/  BRA `(.L_x_2) ;  /* 0x0000000000087947 */ /* 0x000fea0003800000 */
.L_x_3:
[----:B------:R-:W2:Y:S02]  /*0260*/  LDCU UR4, c[0x0][0x8a0] ;  /* 0x00011400ff0477ac */ /* 0x000ea40008000800 */
[----:B--2---:R-:W-:Y:S02]  /*0270*/  MOV R70, UR4 ;  /* 0x0000000400467c02 */ /* 0x004fe40008000f00 */
.L_x_2:
[----:B------:R-:W-:Y:S01]  /*0280*/  IMAD.U32 R0, RZ, RZ, UR13 ;  /* 0x0000000dff007e24 */ /* 0x000fe2000f8e00ff */
[----:B------:R-:W-:Y:S04]  /*0290*/  BSSY.RECONVERGENT B0, `(.L_x_4) ;  /* 0x000000c000007945 */ /* 0x000fe80003800200 */
[C---:B------:R-:W-:Y:S02]  /*02a0*/  ISETP.NE.OR P2, PT, R0.reuse, 0x1, !P1 ;  /* 0x000000010000780c */ /* 0x040fe40004f45670 */
[----:B------:R-:W-:-:S11]  /*02b0*/  ISETP.NE.OR P0, PT, R0, 0x3, !P1 ;  /* 0x000000030000780c */ /* 0x000fd60004f05670 */
[----:B------:R-:W-:Y:S05]  /*02c0*/  @P2 BRA `(.L_x_5) ;  /* 0x0000000000202947 */ /* 0x000fea0003800000 */
[----:B------:R-:W3:Y:S02]  /*02d0*/  LDCU.64 UR4, c[0x0][0x348] ;  /* 0x00006900ff0477ac */ /* 0x000ee40008000a00 */
[----:B---3--:R-:W-:Y:S02]  /*02e0*/  UIADD3 UR6, UP1, UPT, UR4, 0x80, URZ ;  /* 0x0000008004067890 */ /* 0x008fe4000ff3e0ff */
[----:B------:R-:W-:Y:S02]  /*02f0*/  UIADD3 UR4, UP0, UPT, UR4, 0x180, URZ ;  /* 0x0000018004047890 */ /* 0x000fe4000ff1e0ff */
[----:B------:R-:W-:Y:S02]  /*0300*/  UIADD3.X UR7, UPT, UPT, URZ, UR5, URZ, UP1, !UPT ;  /* 0x00000005ff077290 */ /* 0x000fe40008ffe4ff */
[----:B------:R-:W-:-:S07]  /*0310*/  UIADD3.X UR5, UPT, UPT, URZ, UR5, URZ, UP0, !UPT ;  /* 0x00000005ff057290 */ /* 0x000fce00087fe4ff */
[----:B------:R3:W-:Y:S02]  /*0320*/  UTMACCTL.PF [UR6] ;  /* 0x00000000060079b9 */ /* 0x0007e40008040000 */
[----:B------:R3:W-:Y:S02]  /*0330*/  UTMACCTL.PF [UR4] ;  /* 0x00000000040079b9 */ /* 0x0007e40008040000 */
[----:B---3--:R-:W-:Y:S01]  /*0340*/  NOP ;  /* 0x0000000000007918 */ /* 0x008fe20000000000 */
.L_x_5:
[----:B------:R-:W-:Y:S05]  /*0350*/  BSYNC.RECONVERGENT B0 ;  /* 0x0000000000007941 */ /* 0x000fea0003800200 */
.L_x_4:
[----:B------:R-:W-:Y:S04]  /*0360*/  BSSY.RECONVERGENT B0, `(.L_x_6) ;  /* 0x000000a000007945 */ /* 0x000fe80003800200 */
        /* <DEDUP_REMOVED lines=9> */
.L_x_7:
[----:B------:R-:W-:Y:S05]  /*0400*/  BSYNC.RECONVERGENT B0 ;  /* 0x0000000000007941 */ /* 0x000fea0003800200 */
.L_x_6:
[----:B------:R-:W3:Y:S01]  /*0410*/  LDCU.64 UR4, c[0x0][0x888] ;  /* 0x00011100ff0477ac */ /* 0x000ee20008000a00 */
[----:B------:R-:W-:Y:S02]  /*0420*/  UISETP.EQ.U32.AND UP1, UPT, UR8, URZ, UPT ;  /* 0x000000ff0800728c */ /* 0x000fe4000bf22070 */
[----:B------:R-:W-:Y:S02]  /*0430*/  UPLOP3.LUT UP3, UPT, UPT, UPT, UPT, 0x80, 0x8 ;  /* 0x000000000008789c */ /* 0x000fe40003f6f070 */
[----:B---3--:R-:W-:-:S04]  /*0440*/  UISETP.NE.U32.AND UP0, UPT, UR4, URZ, UPT ;  /* 0x000000ff0400728c */ /* 0x008fc8000bf05070 */
[----:B------:R-:W-:-:S04]  /*0450*/  UISETP.NE.AND.EX UP0, UPT, UR5, URZ, UPT, UP0 ;  /* 0x000000ff0500728c */ /* 0x000fc8000bf05300 */
[----:B------:R-:W-:-:S04]  /*0460*/  UISETP.EQ.OR.EX UP2, UPT, UR9, URZ, !UP0, UP1 ;  /* 0x000000ff0900728c */ /* 0x000fc8000c742710 */
[----:B------:R-:W-:-:S05]  /*0470*/  UP2UR UR60, UPR, URZ, 0x4 ;  /* 0x00000004ff3c7883 */ /* 0x000fca0008000000 */
[----:B------:R-:W-:Y:S07]  /*0480*/  BRA.U !UP2, `(.L_x_8) ;  /* 0x000000010a207547 */ /* 0x000fee000b800000 */
[----:B------:R-:W-:Y:S01]  /*0490*/  UISETP.NE.U32.AND UP1, UPT, UR8, URZ, UPT ;  /* 0x000000ff0800728c */ /* 0x000fe2000bf25070 */
[----:B-----5:R-:W-:Y:S01]  /*04a0*/  FSETP.NEU.AND P0, PT, R71, RZ, PT ;  /* 0x000000ff4700720b */ /* 0x020fe20003f0d000 */
[----:B------:R-:W-:Y:S02]  /*04b0*/  USEL UR4, URZ, 0xffffffff, UP0 ;  /* 0xffffffffff047887 */ /* 0x000fe40008000000 */
[----:B------:R-:W-:-:S10]  /*04c0*/  UISETP.NE.AND.EX UP1, UPT, UR9, URZ, UPT, UP1 ;  /* 0x000000ff0900728c */ /* 0x000fd4000bf25310 */
[----:B------:R-:W-:Y:S01]  /*04d0*/  VOTEU.ANY UP0, P0 ;  /* 0x0000000000ff7886 */ /* 0x000fe20000000100 */
[----:B------:R-:W-:-:S04]  /*04e0*/  @!UP1 USEL UR4, URZ, 0xffffffff, UP0 ;  /* 0xffffffffff049887 */ /* 0x000fc80008000000 */
[----:B------:R-:W-:-:S04]  /*04f0*/  ULOP3.LUT UR4, UR4, 0x1, URZ, 0xc0, !UPT ;  /* 0x0000000104047892 */ /* 0x000fc8000f8ec0ff */
[----:B------:R-:W-:-:S11]  /*0500*/  UISETP.NE.U32.AND UP3, UPT, UR4, 0x1, UPT ;  /* 0x000000010400788c */ /* 0x000fd6000bf65070 */
.L_x_8:
[----:B------:R-:W3:Y:S01]  /*0510*/  SHFL.IDX PT, R0, R142, RZ, 0x1f ;  /* 0x00001fff8e007589 */ /* 0x000ee200000e0000 */
[----:B------:R-:W-:-:S04]  /*0520*/  UISETP.NE.AND UP0, UPT, UR13, 0x2, UPT ;  /* 0x000000020d00788c */ /* 0x000fc8000bf05270 */
[----:B------:R-:W-:Y:S02]  /*0530*/  UISETP.EQ.AND UP1, UPT, UR27, URZ, !UP0 ;  /* 0x000000ff1b00728c */ /* 0x000fe4000c722270 */
[----:B------:R-:W-:-:S04]  /*0540*/  USEL UR34, URZ, 0x1, UP0 ;  /* 0x00000001ff227887 */ /* 0x000fc80008000000 */
[----:B------:R-:W-:Y:S02]  /*0550*/  PLOP3.LUT P3, PT, P1, PT, UP1, 0x80, 0x8 ;  /* 0x000000000008781c */ /* 0x000fe40000f6f018 */
[----:B---3--:R-:W-:-:S13]  /*0560*/  ISETP.NE.AND P0, PT, R0, RZ, PT ;  /* 0x000000ff0000720c */ /* 0x008fda0003f05270 */
[----:B------:R-:W-:Y:S05]  /*0570*/  @P0 BRA `(.L_x_9) ;  /* 0x0000000000600947 */ /* 0x000fea0003800000 */
[----:B------:R-:W3:Y:S01]  /*0580*/  S2UR UR5, SR_CgaCtaId ;  /* 0x00000000000579c3 */ /* 0x000ee20000008800 */
[----:B------:R-:W-:Y:S01]  /*0590*/  UMOV UR4, 0x400 ;  /* 0x0000040000047882 */ /* 0x000fe20000000000 */
[----:B------:R-:W-:Y:S01]  /*05a0*/  UMOV UR8, 0x1 ;  /* 0x0000000100087882 */ /* 0x000fe20000000000 */
[----:B------:R-:W-:Y:S01]  /*05b0*/  UMOV UR6, 0x2 ;  /* 0x0000000200067882 */ /* 0x000fe20000000000 */
[----:B------:R-:W-:-:S04]  /*05c0*/  UIADD3 UR8, UPT, UPT, -UR8, 0x100000, URZ ;  /* 0x0010000008087890 */ /* 0x000fc8000fffe1ff */
[----:B------:R-:W-:Y:S02]  /*05d0*/  USHF.L.U32 UR9, UR8, 0xb, URZ ;  /* 0x0000000b08097899 */ /* 0x000fe400080006ff */
[----:B------:R-:W-:Y:S02]  /*05e0*/  USHF.L.U32 UR8, UR8, 0x1, URZ ;  /* 0x0000000108087899 */ /* 0x000fe400080006ff */
[----:B------:R-:W-:-:S04]  /*05f0*/  UIADD3 UR6, UPT, UPT, -UR6, 0x100000, URZ ;  /* 0x0010000006067890 */ /* 0x000fc8000fffe1ff */
[----:B------:R-:W-:Y:S02]  /*0600*/  USHF.L.U32 UR7, UR6, 0xb, URZ ;  /* 0x0000000b06077899 */ /* 0x000fe400080006ff */
[----:B------:R-:W-:Y:S01]  /*0610*/  USHF.L.U32 UR6, UR6, 0x1, URZ ;  /* 0x0000000106067899 */ /* 0x000fe200080006ff */
[----:B------:R-:W-:Y:S01]  /*0620*/  ELECT P0, URZ, PT ;  /* 0x0000000000ff782f */ /* 0x000fe20003800000 */
[----:B---3--:R-:W-:Y:S01]  /*0630*/  ULEA UR4, UR5, UR4, 0x18 ;  /* 0x0000000405047291 */ /* 0x008fe2000f8ec0ff */
[----:B------:R-:W3:Y:S11]  /*0640*/  FENCE.VIEW.ASYNC.S ;  /* 0x00000000000073c6 */ /* 0x000ef60000000000 */
[----:B---3--:R3:W4:Y:S01]  /*0650*/  SYNCS.EXCH.64 URZ, [UR4], UR8 ;  /* 0x0000000804ff75b2 */ /* 0x0087220008000100 */
[----:B------:R3:W1:Y:S01]  /*0660*/  SYNCS.EXCH.64 URZ, [UR4+0x28], UR6 ;  /* 0x0000280604ff75b2 */ /* 0x0006620008000100 */
        /* <DEDUP_REMOVED lines=8> */
[----:B------:R-:W-:Y:S01]  /*06f0*/  NOP ;  /* 0x0000000000007918 */ /* 0x000fe20000000000 */
.L_x_9:
[----:B------:R-:W2:Y:S01]  /*0700*/  SHFL.IDX PT, R0, R142, RZ, 0x1f ;  /* 0x00001fff8e007589 */ /* 0x000ea200000e0000 */
[----:B------:R-:W-:Y:S01]  /*0710*/  NOP ;  /* 0x0000000000007918 */ /* 0x000fe20000000000 */
[----:B--2---:R-:W-:-:S13]  /*0720*/  ISETP.NE.AND P0, PT, R0, 0x1, PT ;  /* 0x000000010000780c */ /* 0x004fda0003f05270 */
[----:B------:R-:W-:Y:S05]  /*0730*/  @P0 BRA `(.L_x_10) ;  /* 0x0000000000400947 */ /* 0x000fea0003800000 */
[----:B------:R-:W2:Y:S01]  /*0740*/  S2UR UR5, SR_CgaCtaId ;  /* 0x00000000000579c3 */ /* 0x000ea20000008800 */
[----:B---3--:R-:W-:Y:S01]  /*0750*/  UMOV UR4, 0x400 ;  /* 0x0000040000047882 */ /* 0x008fe20000000000 */
        /* <DEDUP_REMOVED lines=9> */
[----:B--2---:R-:W-:Y:S01]  /*07f0*/  ULEA UR4, UR5, UR4, 0x18 ;  /* 0x0000000405047291 */ /* 0x004fe2000f8ec0ff */
[----:B------:R-:W2:Y:S11]  /*0800*/  FENCE.VIEW.ASYNC.S ;  /* 0x00000000000073c6 */ /* 0x000eb60000000000 */
[----:B--2---:R2:W3:Y:S01]  /*0810*/  SYNCS.EXCH.64 URZ, [UR4+0x50], UR8 ;  /* 0x0000500804ff75b2 */ /* 0x0044e20008000100 */
[----:B------:R2:W1:Y:S01]  /*0820*/  SYNCS.EXCH.64 URZ, [UR4+0x58], UR6 ;  /* 0x0000580604ff75b2 */ /* 0x0004620008000100 */
[----:B------:R-:W-:Y:S01]  /*0830*/  NOP ;  /* 0x0000000000007918 */ /* 0x000fe20000000000 */
.L_x_10:
[----:B------:R-:W4:Y:S01]  /*0840*/  SHFL.IDX PT, R0, R142, RZ, 0x1f ;  /* 0x00001fff8e007589 */ /* 0x000f2200000e0000 */
[----:B------:R-:W-:Y:S01]  /*0850*/  NOP ;  /* 0x0000000000007918 */ /* 0x000fe20000000000 */
[----:B----4-:R-:W-:-:S13]  /*0860*/  ISETP.NE.AND P0, PT, R0, 0x3, PT ;  /* 0x000000030000780c */ /* 0x010fda0003f05270 */
[----:B------:R-:W-:Y:S05]  /*0870*/  @P0 BRA `(.L_x_11) ;  /* 0x0000000000300947 */ /* 0x000fea0003800000 */
[----:B------:R-:W4:Y:S01]  /*0880*/  S2UR UR5, SR_CgaCtaId ;  /* 0x00000000000579c3 */ /* 0x000f220000008800 */
[----:B--23--:R-:W-:Y:S01]  /*0890*/  UMOV UR6, 0x400 ;  /* 0x0000040000067882 */ /* 0x00cfe20000000000 */
[----:B------:R-:W-:Y:S01]  /*08a0*/  UMOV UR4, 0x20 ;  /* 0x0000002000047882 */ /* 0x000fe20000000000 */
[----:B------:R-:W-:Y:S01]  /*08b0*/  ELECT P0, URZ, PT ;  /* 0x0000000000ff782f */ /* 0x000fe20003800000 */
[----:B----4-:R-:W-:Y:S02]  /*08c0*/  ULEA UR6, UR5, UR6, 0x18 ;  /* 0x0000000605067291 */ /* 0x010fe4000f8ec0ff */
[----:B------:R-:W-:-:S04]  /*08d0*/  UIADD3 UR4, UPT, UPT, -UR4, 0x100000, URZ ;  /* 0x0010000004047890 */ /* 0x000fc8000fffe1ff */
[----:B------:R-:W-:Y:S02]  /*08e0*/  USHF.L.U32 UR5, UR4, 0xb, URZ ;  /* 0x0000000b04057899 */ /* 0x000fe400080006ff */
[----:B------:R-:W-:Y:S01]  /*08f0*/  USHF.L.U32 UR4, UR4, 0x1, URZ ;  /* 0x0000000104047899 */ /* 0x000fe200080006ff */
[----:B------:R-:W2:Y:S11]  /*0900*/  FENCE.VIEW.ASYNC.S ;  /* 0x00000000000073c6 */ /* 0x000eb60000000000 */
[----:B--2---:R4:W2:Y:S01]  /*0910*/  SYNCS.EXCH.64 URZ, [UR6+0x60], UR4 ;  /* 0x0000600406ff75b2 */ /* 0x0048a20008000100 */
[----:B------:R4:W3:Y:S02]  /*0920*/  SYNCS.EXCH.64 URZ, [UR6+0x68], UR4 ;  /* 0x0000680406ff75b2 */ /* 0x0008e40008000100 */
[----:B----4-:R-:W-:Y:S01]  /*0930*/  NOP ;  /* 0x0000000000007918 */ /* 0x010fe20000000000 */
.L_x_11:
[----:B------:R-:W4:Y:S01]  /*0940*/  SHFL.IDX PT, R0, R142, RZ, 0x1f ;  /* 0x00001fff8e007589 */ /* 0x000f2200000e0000 */
[----:B------:R-:W-:Y:S01]  /*0950*/  NOP ;  /* 0x0000000000007918 */ /* 0x000fe20000000000 */
[----:B----4-:R-:W-:-:S13]  /*0960*/  ISETP.NE.AND P0, PT, R0, 0x4, PT ;  /* 0x000000040000780c */ /* 0x010fda0003f05270 */
[----:B------:R-:W-:Y:S05]  /*0970*/  @P0 BRA `(.L_x_12) ;  /* 0x00000000004c0947 */ /* 0x000fea0003800000 */
[----:B------:R-:W4:Y:S01]  /*0980*/  S2UR UR5, SR_CgaCtaId ;  /* 0x00000000000579c3 */ /* 0x000f220000008800 */
[----:B--23--:R-:W-:Y:S01]  /*0990*/  UMOV UR4, 0x3a0 ;  /* 0x000003a000047882 */ /* 0x00cfe20000000000 */
[----:B------:R-:W-:Y:S01]  /*09a0*/  UMOV UR6, 0x400 ;  /* 0x0000040000067882 */ /* 0x000fe20000000000 */
[----:B------:R-:W-:Y:S01]  /*09b0*/  USEL UR4, UR4, 0x320, UP3 ;  /* 0x0000032004047887 */ /* 0x000fe20009800000 */
[----:B------:R-:W-:Y:S01]  /*09c0*/  UMOV UR8, 0x1 ;  /* 0x0000000100087882 */ /* 0x000fe20000000000 */
[----:B------:R-:W-:Y:S01]  /*09d0*/  ELECT P0, URZ, PT ;  /* 0x0000000000ff782f */ /* 0x000fe20003800000 */
[----:B------:R-:W-:-:S04]  /*09e0*/  UIADD3 UR8, UPT, UPT, -UR8, 0x100000, URZ ;  /* 0x0010000008087890 */ /* 0x000fc8000fffe1ff */
[----:B------:R-:W-:Y:S02]  /*09f0*/  USHF.L.U32 UR9, UR8, 0xb, URZ ;  /* 0x0000000b08097899 */ /* 0x000fe400080006ff */
[----:B------:R-:W-:Y:S02]  /*0a00*/  USHF.L.U32 UR8, UR8, 0x1, URZ ;  /* 0x0000000108087899 */ /* 0x000fe400080006ff */
[----:B----4-:R-:W-:Y:S02]  /*0a10*/  ULEA UR6, UR5, UR6, 0x18 ;  /* 0x0000000605067291 */ /* 0x010fe4000f8ec0ff */
[----:B------:R-:W-:-:S04]  /*0a20*/  UIADD3 UR4, UPT, UPT, -UR4, 0x100000, URZ ;  /* 0x0010000004047890 */ /* 0x000fc8000fffe1ff */
[----:B------:R-:W-:Y:S02]  /*0a30*/  USHF.L.U32 UR5, UR4, 0xb, URZ ;  /* 0x0000000b04057899 */ /* 0x000fe400080006ff */
[----:B------:R-:W-:Y:S01]  /*0a40*/  USHF.L.U32 UR4, UR4, 0x1, URZ ;  /* 0x0000000104047899 */ /* 0x000fe200080006ff */
[----:B------:R-:W2:Y:S03]  /*0a50*/  FENCE.VIEW.ASYNC.S ;  /* 0x00000000000073c6 */ /* 0x000ea60000000000 */
[----:B--2---:R4:W2:Y:S08]  /*0a60*/  SYNCS.EXCH.64 URZ, [UR6+0x70], UR8 ;  /* 0x0000700806ff75b2 */ /* 0x0048b00008000100 */
[----:B------:R4:W3:Y:S01]  /*0a70*/  SYNCS.EXCH.64 URZ, [UR6+0x80], UR4 ;  /* 0x0000800406ff75b2 */ /* 0x0008e20008000100 */
[----:B------:R4:W1:Y:S01]  /*0a80*/  SYNCS.EXCH.64 URZ, [UR6+0x78], UR8 ;  /* 0x0000780806ff75b2 */ /* 0x0008620008000100 */
[----:B------:R4:W1:Y:S02]  /*0a90*/  SYNCS.EXCH.64 URZ, [UR6+0x88], UR4 ;  /* 0x0000880406ff75b2 */ /* 0x0008640008000100 */
[----:B----4-:R-:W-:Y:S01]  /*0aa0*/  NOP ;  /* 0x0000000000007918 */ /* 0x010fe20000000000 */
.L_x_12:
[----:B------:R-:W4:Y:S01]  /*0ab0*/  SHFL.IDX PT, R0, R142, RZ, 0x1f ;  /* 0x00001fff8e007589 */ /* 0x000f2200000e0000 */
[----:B------:R-:W-:Y:S01]  /*0ac0*/  NOP ;  /* 0x0000000000007918 */ /* 0x000fe20000000000 */
[----:B----4-:R-:W-:-:S13]  /*0ad0*/  ISETP.NE.AND P0, PT, R0, 0x5, PT ;  /* 0x000000050000780c */ /* 0x010fda0003f05270 */
[----:B------:R-:W-:Y:S05]  /*0ae0*/  @P0 BRA `(.L_x_13) ;  /* 0x0000000000580947 */ /* 0x000fea0003800000 */
[----:B------:R-:W4:Y:S01]  /*0af0*/  S2UR UR5, SR_CgaCtaId ;  /* 0x00000000000579c3 */ /* 0x000f220000008800 */
[----:B--23--:R-:W-:Y:S01]  /*0b00*/  UMOV UR4, 0x400 ;  /* 0x0000040000047882 */ /* 0x00cfe20000000000 */
        /* <DEDUP_REMOVED lines=9> */
[----:B----4-:R-:W-:Y:S01]  /*0ba0*/  ULEA UR4, UR5, UR4, 0x18 ;  /* 0x0000000405047291 */ /* 0x010fe2000f8ec0ff */
[----:B------:R-:W2:Y:S11]  /*0bb0*/  FENCE.VIEW.ASYNC.S ;  /* 0x00000000000073c6 */ /* 0x000eb60000000000 */
[----:B--2---:R4:W2:Y:S01]  /*0bc0*/  SYNCS.EXCH.64 URZ, [UR4+0x90], UR6 ;  /* 0x0000900604ff75b2 */ /* 0x0048a20008000100 */
[----:B------:R4:W3:Y:S01]  /*0bd0*/  SYNCS.EXCH.64 URZ, [UR4+0xb0], UR8 ;  /* 0x0000b00804ff75b2 */ /* 0x0008e20008000100 */
[----:B------:R4:W1:Y:S01]  /*0be0*/  SYNCS.EXCH.64 URZ, [UR4+0x98], UR6 ;  /* 0x0000980604ff75b2 */ /* 0x0008620008000100 */
[----:B------:R4:W1:Y:S01]  /*0bf0*/  SYNCS.EXCH.64 URZ, [UR4+0xb8], UR8 ;  /* 0x0000b80804ff75b2 */ /* 0x0008620008000100 */
[----:B------:R4:W1:Y:S01]  /*0c00*/  SYNCS.EXCH.64 URZ, [UR4+0xa0], UR6 ;  /* 0x0000a00604ff75b2 */ /* 0x0008620008000100 */
[----:B------:R4:W1:Y:S01]  /*0c10*/  SYNCS.EXCH.64 URZ, [UR4+0xc0], UR8 ;  /* 0x0000c00804ff75b2 */ /* 0x0008620008000100 */
[----:B------:R4:W1:Y:S01]  /*0c20*/  SYNCS.EXCH.64 URZ, [UR4+0xa8], UR6 ;  /* 0x0000a80604ff75b2 */ /* 0x0008620008000100 */
[----:B------:R4:W1:Y:S02]  /*0c30*/  SYNCS.EXCH.64 URZ, [UR4+0xc8], UR8 ;  /* 0x0000c80804ff75b2 */ /* 0x0008640008000100 */
[----:B----4-:R-:W-:Y:S01]  /*0c40*/  NOP ;  /* 0x0000000000007918 */ /* 0x010fe20000000000 */
.L_x_13:
[----:B------:R-:W4:Y:S01]  /*0c50*/  SHFL.IDX PT, R0, R142, RZ, 0x1f ;  /* 0x00001fff8e007589 */ /* 0x000f2200000e0000 */
[----:B------:R-:W-:Y:S01]  /*0c60*/  ISETP.NE.OR P1, PT, RZ, UR13, !P1 ;  /* 0x0000000dff007c0c */ /* 0x000fe2000cf25670 */
[----:B------:R-:W-:Y:S01]  /*0c70*/  NOP ;  /* 0x0000000000007918 */ /* 0x000fe20000000000 */
[----:B----4-:R-:W-:-:S13]  /*0c80*/  ISETP.NE.AND P0, PT, R0, 0x3, PT ;  /* 0x000000030000780c */ /* 0x010fda0003f05270 */
[----:B------:R-:W-:Y:S05]  /*0c90*/  @P0 BRA `(.L_x_14) ;  /* 0x0000000000380947 */ /* 0x000fea0003800000 */
[----:B------:R-:W4:Y:S01]  /*0ca0*/  S2UR UR5, SR_CgaCtaId ;  /* 0x00000000000579c3 */ /* 0x000f220000008800 */
[----:B--23--:R-:W-:Y:S01]  /*0cb0*/  UMOV UR4, 0x400 ;  /* 0x0000040000047882 */ /* 0x00cfe20000000000 */
[----:B------:R-:W-:Y:S01]  /*0cc0*/  UMOV UR6, 0x20 ;  /* 0x0000002000067882 */ /* 0x000fe20000000000 */
[----:B------:R-:W-:Y:S01]  /*0cd0*/  ELECT P0, URZ, PT ;  /* 0x0000000000ff782f */ /* 0x000fe20003800000 */
[----:B------:R-:W-:-:S04]  /*0ce0*/  UIADD3 UR6, UPT, UPT, -UR6, 0x100000, URZ ;  /* 0x0010000006067890 */ /* 0x000fc8000fffe1ff */
[----:B------:R-:W-:Y:S02]  /*0cf0*/  USHF.L.U32 UR7, UR6, 0xb, URZ ;  /* 0x0000000b06077899 */ /* 0x000fe400080006ff */
[----:B------:R-:W-:Y:S02]  /*0d00*/  USHF.L.U32 UR6, UR6, 0x1, URZ ;  /* 0x0000000106067899 */ /* 0x000fe400080006ff */
[----:B----4-:R-:W-:Y:S01]  /*0d10*/  ULEA UR4, UR5, UR4, 0x18 ;  /* 0x0000000405047291 */ /* 0x010fe2000f8ec0ff */
[----:B------:R-:W2:Y:S11]  /*0d20*/  FENCE.VIEW.ASYNC.S ;  /* 0x00000000000073c6 */ /* 0x000eb60000000000 */
[----:B--2---:R4:W2:Y:S01]  /*0d30*/  SYNCS.EXCH.64 URZ, [UR4+0xd0], UR6 ;  /* 0x0000d00604ff75b2 */ /* 0x0048a20008000100 */
[----:B------:R4:W3:Y:S01]  /*0d40*/  SYNCS.EXCH.64 URZ, [UR4+0xe0], UR6 ;  /* 0x0000e00604ff75b2 */ /* 0x0008e20008000100 */
[----:B------:R4:W1:Y:S01]  /*0d50*/  SYNCS.EXCH.64 URZ, [UR4+0xd8], UR6 ;  /* 0x0000d80604ff75b2 */ /* 0x0008620008000100 */
[----:B------:R4:W1:Y:S02]  /*0d60*/  SYNCS.EXCH.64 URZ, [UR4+0xe8], UR6 ;  /* 0x0000e80604ff75b2 */ /* 0x0008640008000100 */
[----:B----4-:R-:W-:Y:S01]  /*0d70*/  NOP ;  /* 0x0000000000007918 */ /* 0x010fe20000000000 */
.L_x_14:
[----:B--23--:R-:W2:Y:S01]  /*0d80*/  S2UR UR7, SR_CgaCtaId ;  /* 0x00000000000779c3 */ /* 0x00cea20000008800 */
[----:B------:R-:W-:Y:S01]  /*0d90*/  VOTEU.ALL UP0, P1 ;  /* 0x0000000000ff7886 */ /* 0x000fe20000800000 */
[----:B------:R-:W-:Y:S01]  /*0da0*/  UMOV UR4, 0x20 ;  /* 0x0000002000047882 */ /* 0x000fe20000000000 */
[----:B------:R-:W-:Y:S01]  /*0db0*/  NOP ;  /* 0x0000000000007918 */ /* 0x000fe20000000000 */
[----:B------:R-:W-:Y:S01]  /*0dc0*/  LOP3.LUT R0, R131, 0x1f, RZ, 0xc0, !PT ;  /* 0x0000001f83007812 */ /* 0x000fe200078ec0ff */
[----:B------:R-:W-:Y:S01]  /*0dd0*/  UISETP.NE.AND UP4, UPT, UR13, URZ, UPT ;  /* 0x000000ff0d00728c */ /* 0x000fe2000bf85270 */
[----:B------:R-:W-:Y:S01]  /*0de0*/  @!UP0 UMOV UR6, 0x400 ;  /* 0x0000040000068882 */ /* 0x000fe20000000000 */
[----:B------:R-:W-:-:S04]  /*0df0*/  @!UP0 UIADD3 UR4, UPT, UPT, -UR4, 0x100000, URZ ;  /* 0x0010000004048890 */ /* 0x000fc8000fffe1ff */
[----:B------:R-:W-:Y:S02]  /*0e00*/  @!UP0 USHF.L.U32 UR5, UR4, 0xb, URZ ;  /* 0x0000000b04058899 */ /* 0x000fe400080006ff */
[----:B------:R-:W-:Y:S02]  /*0e10*/  @!UP0 USHF.L.U32 UR4, UR4, 0x1, URZ ;  /* 0x0000000104048899 */ /* 0x000fe400080006ff */
[----:B--2---:R-:W-:Y:S01]  /*0e20*/  @!UP0 ULEA UR6, UR7, UR6, 0x18 ;  /* 0x0000000607068291 */ /* 0x004fe2000f8ec0ff */
[----:B------:R-:W2:Y:S01]  /*0e30*/  LDCU UR7, c[0x0][0x36c] ;  /* 0x00006d80ff0777ac */ /* 0x000ea20008000800 */
[----:B------:R-:W-:Y:S01]  /*0e40*/  VOTEU.ALL UP0, P1 ;  /* 0x0000000000ff7886 */ /* 0x000fe20000800000 */
[----:B------:R-:W3:Y:S09]  /*0e50*/  FENCE.VIEW.ASYNC.S ;  /* 0x00000000000073c6 */ /* 0x000ef20000000000 */
[----:B---3--:R3:W4:Y:S01]  /*0e60*/  @!UP0 SYNCS.EXCH.64 URZ, [UR6+0xf0], UR4 ;  /* 0x0000f00406ff85b2 */ /* 0x0087220008000100 */
[----:B--2---:R-:W-:-:S09]  /*0e70*/  UISETP.EQ.U32.AND UP5, UPT, UR7, 0x1, UPT ;  /* 0x000000010700788c */ /* 0x004fd2000bfa2070 */
[----:B---3--:R-:W-:Y:S05]  /*0e80*/  BRA.U !UP5, `(.L_x_15) ;  /* 0x000000010d087547 */ /* 0x008fea000b800000 */
[----:B-1--4-:R-:W-:Y:S01]  /*0e90*/  UCGABAR_ARV ;  /* 0x00000000000079c7 */ /* 0x012fe20008000000 */
[----:B------:R-:W-:Y:S05]  /*0ea0*/  BRA `(.L_x_16) ;  /* 0x0000000000047947 */ /* 0x000fea0003800000 */
.L_x_15:
[----:B-1--4-:R-:W-:Y:S01]  /*0eb0*/  NOP ;  /* 0x0000000000007918 */ /* 0x012fe20000000000 */
.L_x_16:
[----:B------:R-:W1:Y:S01]  /*0ec0*/  S2UR UR19, SR_CTAID.X ;  /* 0x00000000001379c3 */ /* 0x000e620000002500 */
[----:B------:R-:W-:-:S05]  /*0ed0*/  CS2R.32 R3, SR_CgaSize ;  /* 0x0000000000037805 */ /* 0x000fca0000008a00 */
[----:B------:R-:W-:-:S05]  /*0ee0*/  IMAD R3, R3, -0xa0, RZ ;  /* 0xffffff6003037824 */ /* 0x000fca00078e02ff */
[----:B------:R-:W-:-:S14]  /*0ef0*/  R2UR UR5, R3 ;  /* 0x00000000030572ca */ /* 0x000fdc00000e0000 */
[----:B------:R-:W2:Y:S01]  /*0f00*/  LDCU UR5, c[0x0][UR5+0x2b0] ;  /* 0x00005600050577ac */ /* 0x000ea20008000800 */
[----:B------:R-:W-:-:S05]  /*0f10*/  CS2R.32 R3, SR_CgaSize ;  /* 0x0000000000037805 */ /* 0x000fca0000008a00 */
[----:B------:R-:W-:-:S05]  /*0f20*/  IMAD R3, R3, -0xa0, RZ ;  /* 0xffffff6003037824 */ /* 0x000fca00078e02ff */
[----:B------:R-:W-:-:S14]  /*0f30*/  R2UR UR4, R3 ;  /* 0x00000000030472ca */ /* 0x000fdc00000e0000 */
[----:B------:R-:W3:Y:S01]  /*0f40*/  LDCU UR4, c[0x0][UR4+0x2b4] ;  /* 0x00005680040477ac */ /* 0x000ee20008000800 */
[----:B------:R-:W4:Y:S01]  /*0f50*/  S2UR UR7, SR_CTAID.Y ;  /* 0x00000000000779c3 */ /* 0x000f220000002600 */
[----:B------:R-:W3:Y:S01]  /*0f60*/  LDCU UR18, c[0x0][0xb24] ;  /* 0x00016480ff1277ac */ /* 0x000ee20008000800 */
[----:B------:R-:W-:-:S05]  /*0f70*/  CS2R.32 R3, SR_CgaSize ;  /* 0x0000000000037805 */ /* 0x000fca0000008a00 */
[----:B------:R-:W-:-:S05]  /*0f80*/  IMAD R3, R3, -0xa0, RZ ;  /* 0xffffff6003037824 */ /* 0x000fca00078e02ff */
[----:B------:R-:W-:-:S14]  /*0f90*/  R2UR UR58, R3 ;  /* 0x00000000033a72ca */ /* 0x000fdc00000e0000 */
[----:B------:R-:W3:Y:S01]  /*0fa0*/  LDCU UR58, c[0x0][UR58+0x2a0] ;  /* 0x000054003a3a77ac */ /* 0x000ee20008000800 */
[----:B------:R-:W3:Y:S01]  /*0fb0*/  S2UR UR8, SR_CgaCtaId ;  /* 0x00000000000879c3 */ /* 0x000ee20000008800 */
[----:B------:R-:W-:-:S05]  /*0fc0*/  CS2R.32 R3, SR_CgaSize ;  /* 0x0000000000037805 */ /* 0x000fca0000008a00 */
[----:B------:R-:W-:-:S05]  /*0fd0*/  IMAD R3, R3, -0xa0, RZ ;  /* 0xffffff6003037824 */ /* 0x000fca00078e02ff */
[----:B------:R-:W-:-:S14]  /*0fe0*/  R2UR UR55, R3 ;  /* 0x00000000033772ca */ /* 0x000fdc00000e0000 */
[----:B------:R-:W3:Y:S01]  /*0ff0*/  LDCU UR55, c[0x0][UR55+0x2a4] ;  /* 0x00005480373777ac */ /* 0x000ee20008000800 */
[----:B------:R-:W-:Y:S01]  /*1000*/  UISETP.GT.U32.AND UP0, UPT, UR27, 0xffff, UPT ;  /* 0x0000ffff1b00788c */ /* 0x000fe2000bf04070 */
[----:B------:R-:W-:Y:S01]  /*1010*/  UMOV UR30, 0x5 ;  /* 0x00000005001e7882 */ /* 0x000fe20000000000 */
[----:B-1----:R-:W-:Y:S01]  /*1020*/  I2FP.F32.U32 R3, UR19 ;  /* 0x0000001300037c45 */ /* 0x002fe20008201000 */
[----:B------:R-:W1:Y:S01]  /*1030*/  S2UR UR36, SR_CTAID.Z ;  /* 0x00000000002479c3 */ /* 0x000e620000002700 */
[----:B------:R-:W1:Y:S03]  /*1040*/  LDCU UR40, c[0x0][0xb24] ;  /* 0x00016480ff2877ac */ /* 0x000e660008000800 */
[----:B--2---:R-:W-:Y:S01]  /*1050*/  FMUL R3, R3, UR5 ;  /* 0x0000000503037c20 */ /* 0x004fe20008400000 */
[----:B------:R-:W-:Y:S01]  /*1060*/  USEL UR5, UR27, 0xffff, !UP0 ;  /* 0x0000ffff1b057887 */ /* 0x000fe2000c000000 */
[----:B----4-:R-:W-:Y:S01]  /*1070*/  I2FP.F32.U32 R2, UR7 ;  /* 0x0000000700027c45 */ /* 0x010fe20008201000 */
[----:B------:R-:W2:Y:S03]  /*1080*/  LDCU UR26, c[0x0][0xb30] ;  /* 0x00016600ff1a77ac */ /* 0x000ea60008000800 */
[----:B------:R-:W4:Y:S01]  /*1090*/  F2I.U32.TRUNC.NTZ R3, R3 ;  /* 0x0000000300037305 */ /* 0x000f22000020f000 */
[----:B---3--:R-:W-:Y:S01]  /*10a0*/  FMUL R2, R2, UR4 ;  /* 0x0000000402027c20 */ /* 0x008fe20008400000 */
[----:B------:R-:W-:-:S02]  /*10b0*/  ULOP3.LUT UR24, UR5, 0xffff, URZ, 0xc0, !UPT ;  /* 0x0000ffff05187892 */ /* 0x000fc4000f8ec0ff */
[----:B------:R-:W-:Y:S02]  /*10c0*/  USHF.L.U32 UR28, UR8, 0xa, URZ ;  /* 0x0000000a081c7899 */ /* 0x000fe400080006ff */
[----:B------:R-:W-:Y:S02]  /*10d0*/  UISETP.GE.AND UP2, UPT, UR18, 0x1, UPT ;  /* 0x000000011200788c */ /* 0x000fe4000bf46270 */
[----:B------:R-:W3:Y:S01]  /*10e0*/  F2I.U32.TRUNC.NTZ R2, R2 ;  /* 0x0000000200027305 */ /* 0x000ee2000020f000 */
[----:B------:R-:W-:Y:S01]  /*10f0*/  UMOV UR45, UR7 ;  /* 0x00000007002d7c82 */ /* 0x000fe20008000000 */
[----:B------:R-:W-:Y:S01]  /*1100*/  UMOV UR46, UR19 ;  /* 0x00000013002e7c82 */ /* 0x000fe20008000000 */
[----:B----4-:R-:W-:Y:S02]  /*1110*/  R2UR UR4, R3 ;  /* 0x00000000030472ca */ /* 0x010fe400000e0000 */
[----:B------:R-:W-:Y:S02]  /*1120*/  PRMT R3, RZ, 0x7610, R3 ;  /* 0x00007610ff037816 */ /* 0x000fe40000000003 */
[----:B---3--:R-:W-:-:S02]  /*1130*/  R2UR UR6, R2 ;  /* 0x00000000020672ca */ /* 0x008fc400000e0000 */
[----:B------:R-:W-:-:S07]  /*1140*/  PRMT R2, RZ, 0x7610, R2 ;  /* 0x00007610ff027816 */ /* 0x000fce0000000002 */
[----:B------:R-:W-:-:S04]  /*1150*/  UIADD3 UR5, UPT, UPT, -UR4, URZ, URZ ;  /* 0x000000ff04057290 */ /* 0x000fc8000fffe1ff */
[----:B------:R-:W-:Y:S02]  /*1160*/  UIMAD UR58, UR58, UR5, UR19 ;  /* 0x000000053a3a72a4 */ /* 0x000fe4000f8e0213 */
[----:B------:R-:W-:-:S04]  /*1170*/  UIADD3 UR4, UPT, UPT, -UR6, URZ, URZ ;  /* 0x000000ff06047290 */ /* 0x000fc8000fffe1ff */
[----:B------:R-:W-:Y:S01]  /*1180*/  UIMAD UR55, UR55, UR4, UR7 ;  /* 0x00000004373772a4 */ /* 0x000fe2000f8e0207 */
[----:B-12---:R-:W-:Y:S11]  /*1190*/  BRA.U UP4, `(.L_x_17) ;  /* 0x00000001043c7547 */ /* 0x006ff6000b800000 */
[----:B------:R-:W-:Y:S02]  /*11a0*/  UISETP.GT.U32.AND UP0, UPT, UR58, 0x1, UPT ;  /* 0x000000013a00788c */ /* 0x000fe4000bf04070 */
[----:B------:R-:W-:Y:S02]  /*11b0*/  ULOP3.LUT UR4, UR58, 0xfffffffe, URZ, 0xc0, !UPT ;  /* 0xfffffffe3a047892 */ /* 0x000fe4000f8ec0ff */
[----:B------:R-:W-:Y:S02]  /*11c0*/  UISETP.NE.AND UP1, UPT, UR55, URZ, UP0 ;  /* 0x000000ff3700728c */ /* 0x000fe40008725270 */
[----:B------:R-:W-:Y:S02]  /*11d0*/  UISETP.NE.AND UP0, UPT, UR55, 0x1, UP0 ;  /* 0x000000013700788c */ /* 0x000fe40008705270 */
[----:B------:R-:W-:Y:S02]  /*11e0*/  USEL UR7, URZ, 0x1, UP1 ;  /* 0x00000001ff077887 */ /* 0x000fe40008800000 */
[----:B------:R-:W-:-:S02]  /*11f0*/  USEL UR6, URZ, 0x4, UP0 ;  /* 0x00000004ff067887 */ /* 0x000fc40008000000 */
[----:B------:R-:W-:Y:S02]  /*1200*/  USEL UR5, URZ, 0x2, UP1 ;  /* 0x00000002ff057887 */ /* 0x000fe40008800000 */
[----:B------:R-:W-:Y:S02]  /*1210*/  ULEA UR4, UR55, UR4, 0x1 ;  /* 0x0000000437047291 */ /* 0x000fe4000f8e08ff */
[----:B------:R-:W-:Y:S02]  /*1220*/  USEL UR8, URZ, 0x8, UP0 ;  /* 0x00000008ff087887 */ /* 0x000fe40008000000 */
[----:B------:R-:W-:-:S03]  /*1230*/  UIADD3 UR5, UPT, UPT, UR5, UR6, UR7 ;  /* 0x0000000605057290 */ /* 0x000fc6000fffe007 */
[----:B------:R-:W-:Y:S01]  /*1240*/  UMOV UR6, 0x3 ;  /* 0x0000000300067882 */ /* 0x000fe20000000000 */
[----:B------:R-:W-:Y:S02]  /*1250*/  UIADD3 UR5, UPT, UPT, UR5, UR8, URZ ;  /* 0x0000000805057290 */ /* 0x000fe4000fffe0ff */
[----:B------:R-:W-:-:S04]  /*1260*/  USHF.L.U32 UR4, UR6, UR4, URZ ;  /* 0x0000000406047299 */ /* 0x000fc800080006ff */
[----:B------:R-:W-:Y:S02]  /*1270*/  MOV R3, UR5 ;  /* 0x0000000500037c02 */ /* 0x000fe40008000f00 */
[----:B------:R-:W-:Y:S02]  /*1280*/  MOV R2, UR4 ;  /* 0x0000000400027c02 */ /* 0x000fe40008000f00 */
.L_x_17:
[----:B------:R-:W-:Y:S05]  /*1290*/  BRA.U !UP2, `(.L_x_18) ;  /* 0x000000010ad07547 */ /* 0x000fea000b800000 */
[----:B------:R-:W1:Y:S01]  /*12a0*/  LDCU.128 UR20, c[0x0][0xb10] ;  /* 0x00016200ff1477ac */ /* 0x000e620008000c00 */
[----:B------:R-:W2:Y:S01]  /*12b0*/  LDCU UR12, c[0x0][0x370] ;  /* 0x00006e00ff0c77ac */ /* 0x000ea20008000800 */
[----:B------:R-:W3:Y:S01]  /*12c0*/  LDCU UR5, c[0x0][0x374] ;  /* 0x00006e80ff0577ac */ /* 0x000ee20008000800 */
[----:B------:R-:W4:Y:S01]  /*12d0*/  LDCU UR25, c[0x0][0xb0c] ;  /* 0x00016180ff1977ac */ /* 0x000f220008000800 */
[----:B------:R-:W4:Y:S01]  /*12e0*/  LDCU UR4, c[0x0][0xb20] ;  /* 0x00016400ff0477ac */ /* 0x000f220008000800 */
[----:B------:R-:W4:Y:S01]  /*12f0*/  LDCU.64 UR16, c[0x0][0xb28] ;  /* 0x00016500ff1077ac */ /* 0x000f220008000a00 */
[----:B-1----:R-:W-:Y:S02]  /*1300*/  UISETP.NE.AND UP0, UPT, UR22, 0x1, UPT ;  /* 0x000000011600788c */ /* 0x002fe4000bf05270 */
[----:B---3--:R-:W-:Y:S02]  /*1310*/  UIMAD.WIDE.U32 UR6, UR5, UR23, URZ ;  /* 0x00000017050672a5 */ /* 0x008fe4000f8e00ff */
[----:B--2---:R-:W-:-:S02]  /*1320*/  UIMAD.WIDE.U32 UR8, UR12, UR20, URZ ;  /* 0x000000140c0872a5 */ /* 0x004fc4000f8e00ff */
[----:B----4-:R-:W-:Y:S02]  /*1330*/  UISETP.NE.AND UP1, UPT, UR25, 0x1, UPT ;  /* 0x000000011900788c */ /* 0x010fe4000bf25270 */
[----:B------:R-:W-:Y:S01]  /*1340*/  UISETP.NE.AND UP2, UPT, UR18, 0x1, UPT ;  /* 0x000000011200788c */ /* 0x000fe2000bf45270 */
[----:B------:R-:W-:Y:S02]  /*1350*/  UMOV UR6, UR7 ;  /* 0x0000000700067c82 */ /* 0x000fe40008000000 */
[----:B------:R-:W-:Y:S01]  /*1360*/  UMOV UR8, UR9 ;  /* 0x0000000900087c82 */ /* 0x000fe20008000000 */
[----:B------:R-:W-:Y:S02]  /*1370*/  @UP0 USHF.R.U32.HI UR5, URZ, UR4, UR6 ;  /* 0x00000004ff050299 */ /* 0x000fe40008011606 */
[----:B------:R-:W-:Y:S02]  /*1380*/  UIMAD.WIDE.U32 UR14, UR45, UR23, URZ ;  /* 0x000000172d0e72a5 */ /* 0x000fe4000f8e00ff */
[----:B------:R-:W-:-:S02]  /*1390*/  UIMAD.WIDE.U32 UR6, UR5, UR16, URZ ;  /* 0x00000010050672a5 */ /* 0x000fc4000f8e00ff */
[----:B------:R-:W-:Y:S02]  /*13a0*/  @UP1 USHF.R.U32.HI UR12, URZ, UR21, UR8 ;  /* 0x00000015ff0c1299 */ /* 0x000fe40008011608 */
[----:B------:R-:W-:Y:S02]  /*13b0*/  UIMAD.WIDE.U32 UR10, UR19, UR20, URZ ;  /* 0x00000014130a72a5 */ /* 0x000fe4000f8e00ff */
[----:B------:R-:W-:Y:S01]  /*13c0*/  UIMAD.WIDE.U32 UR8, UR12, UR16, URZ ;  /* 0x000000100c0872a5 */ /* 0x000fe2000f8e00ff */
[----:B------:R-:W-:Y:S01]  /*13d0*/  UMOV UR14, UR15 ;  /* 0x0000000f000e7c82 */ /* 0x000fe20008000000 */
[----:B------:R-:W-:Y:S01]  /*13e0*/  UMOV UR6, UR7 ;  /* 0x0000000700067c82 */ /* 0x000fe20008000000 */
[----:B------:R-:W-:Y:S02]  /*13f0*/  USHF.R.U32.HI UR14, URZ, UR4, UR14 ;  /* 0x00000004ff0e7299 */ /* 0x000fe4000801160e */
[----:B------:R-:W-:Y:S01]  /*1400*/  @UP2 USHF.R.U32.HI UR5, URZ, UR17, UR6 ;  /* 0x00000011ff052299 */ /* 0x000fe20008011606 */
[----:B------:R-:W-:-:S02]  /*1410*/  UMOV UR10, UR11 ;  /* 0x0000000b000a7c82 */ /* 0x000fc40008000000 */
[----:B------:R-:W-:Y:S01]  /*1420*/  UMOV UR6, UR9 ;  /* 0x0000000900067c82 */ /* 0x000fe20008000000 */
[----:B------:R-:W-:Y:S02]  /*1430*/  USHF.R.U32.HI UR10, URZ, UR21, UR10 ;  /* 0x00000015ff0a7299 */ /* 0x000fe4000801160a */
[----:B------:R-:W-:Y:S02]  /*1440*/  @UP2 USHF.R.U32.HI UR12, URZ, UR17, UR6 ;  /* 0x00000011ff0c2299 */ /* 0x000fe40008011606 */
[----:B------:R-:W-:Y:S02]  /*1450*/  USEL UR4, UR45, UR14, !UP0 ;  /* 0x0000000e2d047287 */ /* 0x000fe4000c000000 */
[----:B------:R-:W-:Y:S02]  /*1460*/  UIMAD UR6, UR5, UR18, URZ ;  /* 0x00000012050672a4 */ /* 0x000fe4000f8e02ff */
[----:B------:R-:W-:Y:S02]  /*1470*/  USEL UR5, UR19, UR10, !UP1 ;  /* 0x0000000a13057287 */ /* 0x000fe4000c800000 */
[----:B------:R-:W-:-:S02]  /*1480*/  UIMAD UR8, UR12, UR18, URZ ;  /* 0x000000120c0872a4 */ /* 0x000fc4000f8e02ff */
[----:B------:R-:W-:Y:S02]  /*1490*/  UISETP.GE.AND UP0, UPT, UR4, UR6, UPT ;  /* 0x000000060400728c */ /* 0x000fe4000bf06270 */
[----:B------:R-:W-:Y:S02]  /*14a0*/  UIMAD.WIDE.U32 UR6, UR4, UR16, URZ ;  /* 0x00000010040672a5 */ /* 0x000fe4000f8e00ff */
[----:B------:R-:W-:Y:S02]  /*14b0*/  UISETP.GE.OR UP0, UPT, UR5, UR8, UP0 ;  /* 0x000000080500728c */ /* 0x000fe40008706670 */
[----:B------:R-:W-:Y:S02]  /*14c0*/  UIMAD.WIDE.U32 UR8, UR5, UR16, URZ ;  /* 0x00000010050872a5 */ /* 0x000fe4000f8e00ff */
[----:B------:R-:W-:Y:S02]  /*14d0*/  USHF.R.U32.HI UR7, URZ, UR17, UR7 ;  /* 0x00000011ff077299 */ /* 0x000fe40008011607 */
[----:B------:R-:W-:-:S02]  /*14e0*/  UIADD3 UR10, UPT, UPT, -UR4, URZ, URZ ;  /* 0x000000ff040a7290 */ /* 0x000fc4000fffe1ff */
[----:B------:R-:W-:Y:S02]  /*14f0*/  USEL UR7, UR4, UR7, !UP2 ;  /* 0x0000000704077287 */ /* 0x000fe4000d000000 */
[----:B------:R-:W-:Y:S01]  /*1500*/  UIADD3 UR46, UPT, UPT, -UR5, URZ, URZ ;  /* 0x000000ff052e7290 */ /* 0x000fe2000fffe1ff */
[----:B------:R-:W-:Y:S01]  /*1510*/  @!UP0 UMOV UR6, UR9 ;  /* 0x0000000900068c82 */ /* 0x000fe20008000000 */
[----:B------:R-:W-:Y:S02]  /*1520*/  UIADD3 UR8, UPT, UPT, -UR7, URZ, URZ ;  /* 0x000000ff07087290 */ /* 0x000fe4000fffe1ff */
[----:B------:R-:W-:Y:S02]  /*1530*/  @!UP0 USHF.R.U32.HI UR6, URZ, UR17, UR6 ;  /* 0x00000011ff068299 */ /* 0x000fe40008011606 */
[----:B------:R-:W-:Y:S02]  /*1540*/  UIMAD UR8, UR18, UR8, UR4 ;  /* 0x00000008120872a4 */ /* 0x000fe4000f8e0204 */
[----:B------:R-:W-:-:S02]  /*1550*/  @!UP0 USEL UR6, UR5, UR6, !UP2 ;  /* 0x0000000605068287 */ /* 0x000fc4000d000000 */
[----:B------:R-:W-:Y:S02]  /*1560*/  UIMAD UR45, UR22, UR10, UR45 ;  /* 0x0000000a162d72a4 */ /* 0x000fe4000f8e022d */
[----:B------:R-:W-:Y:S02]  /*1570*/  @!UP0 UIADD3 UR7, UPT, UPT, UR7, -UR6, URZ ;  /* 0x8000000607078290 */ /* 0x000fe4000fffe0ff */
[----:B------:R-:W-:Y:S02]  /*1580*/  @!UP0 UIMAD UR6, UR8, UR12, UR6 ;  /* 0x0000000c080682a4 */ /* 0x000fe4000f8e0206 */
[----:B------:R-:W-:Y:S02]  /*1590*/  @!UP0 UIMAD UR4, UR7, UR18, UR5 ;  /* 0x00000012070482a4 */ /* 0x000fe4000f8e0205 */
[----:B------:R-:W-:Y:S02]  /*15a0*/  UIMAD UR46, UR25, UR46, UR19 ;  /* 0x0000002e192e72a4 */ /* 0x000fe4000f8e0213 */
[----:B------:R-:W-:Y:S01]  /*15b0*/  UIMAD UR45, UR4, UR22, UR45 ;  /* 0x00000016042d72a4 */ /* 0x000fe2000f8e022d */
[----:B------:R-:W-:-:S02]  /*15c0*/  @!UP0 UMOV UR5, UR6 ;  /* 0x0000000600058c82 */ /* 0x000fc40008000000 */
[----:B------:R-:W-:-:S12]  /*15d0*/  UIMAD UR46, UR5, UR25, UR46 ;  /* 0x00000019052e72a4 */ /* 0x000fd8000f8e022e */
.L_x_18:
[----:B------:R-:W-:Y:S02]  /*15e0*/  UISETP.NE.AND UP1, UPT, UR26, 0x1, UPT ;  /* 0x000000011a00788c */ /* 0x000fe4000bf25270 */
[----:B------:R-:W-:Y:S02]  /*15f0*/  UISETP.NE.AND UP0, UPT, UR13, 0x2, UPT ;  /* 0x000000020d00788c */ /* 0x000fe4000bf05270 */
[----:B------:R-:W-:Y:S02]  /*1600*/  ULOP3.LUT UR28, UR28, 0x800, URZ, 0xc0, !UPT ;  /* 0x000008001c1c7892 */ /* 0x000fe4000f8ec0ff */
[----:B------:R-:W-:-:S03]  /*1610*/  USHF.L.U32 UR24, UR30, UR24, URZ ;  /* 0x000000181e187299 */ /* 0x000fc600080006ff */
[----:B------:R-:W-:Y:S09]  /*1620*/  BRA.U UP1, `(.L_x_19) ;  /* 0x0000000101447547 */ /* 0x000ff2000b800000 */
[----:B------:R-:W1:Y:S01]  /*1630*/  LDCU.128 UR8, c[0x0][0xb10] ;  /* 0x00016200ff0877ac */ /* 0x000e620008000c00 */
[----:B------:R-:W2:Y:S01]  /*1640*/  LDCU UR12, c[0x0][0xb0c] ;  /* 0x00016180ff0c77ac */ /* 0x000ea20008000800 */
[----:B------:R-:W3:Y:S01]  /*1650*/  LDCU UR14, c[0x0][0xb20] ;  /* 0x00016400ff0e77ac */ /* 0x000ee20008000800 */
[----:B-1----:R-:W-:Y:S02]  /*1660*/  UIMAD.WIDE.U32 UR6, UR46, UR8, URZ ;  /* 0x000000082e0672a5 */ /* 0x002fe4000f8e00ff */
[----:B------:R-:W-:Y:S02]  /*1670*/  UIMAD.WIDE.U32 UR4, UR45, UR11, URZ ;  /* 0x0000000b2d0472a5 */ /* 0x000fe4000f8e00ff */
[----:B--2---:R-:W-:Y:S02]  /*1680*/  UISETP.NE.AND UP2, UPT, UR12, 0x1, UPT ;  /* 0x000000010c00788c */ /* 0x004fe4000bf45270 */
[----:B------:R-:W-:Y:S01]  /*1690*/  UISETP.NE.AND UP1, UPT, UR10, 0x1, UPT ;  /* 0x000000010a00788c */ /* 0x000fe2000bf25270 */
[----:B------:R-:W-:-:S02]  /*16a0*/  UMOV UR6, UR7 ;  /* 0x0000000700067c82 */ /* 0x000fc40008000000 */
[----:B------:R-:W-:Y:S01]  /*16b0*/  UMOV UR4, UR5 ;  /* 0x0000000500047c82 */ /* 0x000fe20008000000 */
[----:B------:R-:W-:Y:S02]  /*16c0*/  USHF.R.U32.HI UR6, URZ, UR9, UR6 ;  /* 0x00000009ff067299 */ /* 0x000fe40008011606 */
[----:B---3--:R-:W-:Y:S02]  /*16d0*/  USHF.R.U32.HI UR4, URZ, UR14, UR4 ;  /* 0x0000000eff047299 */ /* 0x008fe40008011604 */
[----:B------:R-:W-:Y:S02]  /*16e0*/  USEL UR5, UR46, UR6, !UP2 ;  /* 0x000000062e057287 */ /* 0x000fe4000d000000 */
[----:B------:R-:W-:-:S04]  /*16f0*/  USEL UR4, UR45, UR4, !UP1 ;  /* 0x000000042d047287 */ /* 0x000fc8000c800000 */
[----:B------:R-:W-:Y:S02]  /*1700*/  UIADD3 UR6, UPT, UPT, -UR4, UR5, URZ ;  /* 0x0000000504067290 */ /* 0x000fe4000fffe1ff */
[----:B------:R-:W-:Y:S02]  /*1710*/  UIADD3 UR4, UPT, UPT, UR4, -UR5, URZ ;  /* 0x8000000504047290 */ /* 0x000fe4000fffe0ff */
[----:B------:R-:W-:Y:S02]  /*1720*/  UIMAD UR45, UR6, UR10, UR45 ;  /* 0x0000000a062d72a4 */ /* 0x000fe4000f8e022d */
[----:B------:R-:W-:-:S12]  /*1730*/  UIMAD UR46, UR4, UR12, UR46 ;  /* 0x0000000c042e72a4 */ /* 0x000fd8000f8e022e */
.L_x_19:
[----:B------:R-:W-:Y:S05]  /*1740*/  BRA.U !UP5, `(.L_x_20) ;  /* 0x000000010d0c7547 */ /* 0x000fea000b800000 */
[----:B------:R-:W-:Y:S01]  /*1750*/  UCGABAR_WAIT ;  /* 0x0000000000007dc7 */ /* 0x000fe20008000000 */
[----:B------:R-:W-:Y:S01]  /*1760*/  CCTL.IVALL ;  /* 0x00000000ff00798f */ /* 0x000fe20002000000 */
[----:B------:R-:W-:Y:S05]  /*1770*/  BRA `(.L_x_21) ;  /* 0x0000000000047947 */ /* 0x000fea0003800000 */
.L_x_20:
[----:B------:R-:W-:Y:S06]  /*1780*/  BAR.SYNC.DEFER_BLOCKING 0x0 ;  /* 0x0000000000007b1d */ /* 0x000fec0000010000 */
.L_x_21:
[----:B------:R-:W-:Y:S05]  /*1790*/  BRA.U UP0, `(.L_x_22) ;  /* 0x0000001500047547 */ /* 0x000fea000b800000 */
[----:B------:R-:W1:Y:S01]  /*17a0*/  LDCU UR6, c[0x0][0x38c] ;  /* 0x00007180ff0677ac */ /* 0x000e620008000800 */
[----:B------:R-:W2:Y:S01]  /*17b0*/  S2UR UR8, SR_CgaCtaId ;  /* 0x00000000000879c3 */ /* 0x000ea20000008800 */
[----:B------:R-:W-:Y:S01]  /*17c0*/  PLOP3.LUT P1, PT, PT, PT, UP3, 0x80, 0x8 ;  /* 0x000000000008781c */ /* 0x000fe20003f2f038 */
[----:B------:R-:W-:Y:S01]  /*17d0*/  IMAD.MOV.U32 R12, RZ, RZ, 0x1 ;  /* 0x00000001ff0c7424 */ /* 0x000fe200078e00ff */
[----:B------:R-:W-:Y:S01]  /*17e0*/  USHF.L.U32 UR47, UR19, 0x7, URZ ;  /* 0x00000007132f7899 */ /* 0x000fe200080006ff */
[----:B------:R-:W-:Y:S01]  /*17f0*/  ISETP.NE.AND P2, PT, R0, RZ, P3 ;  /* 0x000000ff0000720c */ /* 0x000fe20001f45270 */
[----:B------:R-:W-:Y:S01]  /*1800*/  UMOV UR7, 0x400 ;  /* 0x0000040000077882 */ /* 0x000fe20000000000 */
[----:B------:R-:W-:Y:S01]  /*1810*/  UISETP.NE.AND UP1, UPT, UR13, URZ, UPT ;  /* 0x000000ff0d00728c */ /* 0x000fe2000bf25270 */
[----:B------:R-:W-:Y:S01]  /*1820*/  PLOP3.LUT P1, PT, P1, PT, PT, 0x8, 0x80 ;  /* 0x000000000080781c */ /* 0x000fe20000f2e170 */
[----:B------:R-:W-:Y:S01]  /*1830*/  USHF.L.U32 UR44, UR19, 0x5, URZ ;  /* 0x00000005132c7899 */ /* 0x000fe200080006ff */
[----:B------:R-:W-:Y:S01]  /*1840*/  CS2R R10, SRZ ;  /* 0x00000000000a7805 */ /* 0x000fe2000001ff00 */
[----:B------:R-:W-:Y:S01]  /*1850*/  ULOP3.LUT UR47, UR47, 0x80, URZ, 0xc0, !UPT ;  /* 0x000000802f2f7892 */ /* 0x000fe2000f8ec0ff */
[----:B------:R-:W-:Y:S01]  /*1860*/  IMAD.MOV.U32 R9, RZ, RZ, RZ ;  /* 0x000000ffff097224 */ /* 0x000fe200078e00ff */
[----:B------:R-:W3:Y:S01]  /*1870*/  LDCU UR39, c[0x0][0x370] ;  /* 0x00006e00ff2777ac */ /* 0x000ee20008000800 */
[----:B------:R-:W-:Y:S01]  /*1880*/  IMAD.MOV.U32 R8, RZ, RZ, 0x1 ;  /* 0x00000001ff087424 */ /* 0x000fe200078e00ff */
[----:B------:R-:W4:Y:S01]  /*1890*/  LDCU.64 UR26, c[0x0][0x348] ;  /* 0x00006900ff1a77ac */ /* 0x000f220008000a00 */
[----:B-1----:R-:W-:-:S02]  /*18a0*/  UIADD3 UR5, UPT, UPT, UR6, 0x1f, URZ ;  /* 0x0000001f06057890 */ /* 0x002fc4000fffe0ff */
[----:B------:R-:W-:Y:S02]  /*18b0*/  UIADD3 UR49, UPT, UPT, UR6, 0x3e, URZ ;  /* 0x0000003e06317890 */ /* 0x000fe4000fffe0ff */
[----:B------:R-:W-:Y:S02]  /*18c0*/  USHF.R.S32.HI UR4, URZ, 0x1f, UR5 ;  /* 0x0000001fff047899 */ /* 0x000fe40008011405 */
[----:B--2---:R-:W-:Y:S02]  /*18d0*/  ULEA UR13, UR8, UR7, 0x18 ;  /* 0x00000007080d7291 */ /* 0x004fe4000f8ec0ff */
[----:B------:R-:W-:Y:S02]  /*18e0*/  ULEA.HI UR4, UR4, UR5, URZ, 0x5 ;  /* 0x0000000504047291 */ /* 0x000fe4000f8f28ff */
[----:B------:R-:W-:Y:S02]  /*18f0*/  UIADD3 UR5, UPT, UPT, UR6, -0x1, URZ ;  /* 0xffffffff06057890 */ /* 0x000fe4000fffe0ff */
[----:B------:R-:W-:-:S02]  /*1900*/  USHF.R.S32.HI UR42, URZ, 0x5, UR4 ;  /* 0x00000005ff2a7899 */ /* 0x000fc40008011404 */
[----:B------:R-:W-:Y:S02]  /*1910*/  UISETP.GE.U32.AND UP2, UPT, UR5, -0x3f, UPT ;  /* 0xffffffc10500788c */ /* 0x000fe4000bf46070 */
[----:B------:R-:W-:Y:S01]  /*1920*/  UISETP.LT.U32.AND UP0, UPT, UR42, 0x5, UPT ;  /* 0x000000052a00788c */ /* 0x000fe2000bf01070 */
[----:B------:R-:W1:Y:S03]  /*1930*/  LDCU UR38, c[0x0][0x374] ;  /* 0x00006e80ff2677ac */ /* 0x000e660008000800 */
[----:B------:R-:W-:Y:S02]  /*1940*/  USEL UR41, UR42, 0x5, UP0 ;  /* 0x000000052a297887 */ /* 0x000fe40008000000 */
[----:B------:R-:W-:Y:S02]  /*1950*/  ULOP3.LUT UR44, UR44, 0x20, URZ, 0xc0, !UPT ;  /* 0x000000202c2c7892 */ /* 0x000fe4000f8ec0ff */
[----:B------:R-:W-:-:S02]  /*1960*/  UIADD3 UR4, UPT, UPT, UR41, -0x1, URZ ;  /* 0xffffffff29047890 */ /* 0x000fc4000fffe0ff */
[----:B------:R-:W-:Y:S02]  /*1970*/  @UP2 UIADD3 UR4, UPT, UPT, UR41, URZ, URZ ;  /* 0x000000ff29042290 */ /* 0x000fe4000fffe0ff */
[----:B------:R-:W-:Y:S02]  /*1980*/  USEL UR21, UR34, 0x2, UP1 ;  /* 0x0000000222157887 */ /* 0x000fe40008800000 */
[----:B------:R-:W-:Y:S02]  /*1990*/  UIADD3 UR30, UPT, UPT, UR13, 0x4400, UR28 ;  /* 0x000044000d1e7890 */ /* 0x000fe4000fffe01c */
[----:B------:R-:W-:Y:S02]  /*19a0*/  ULEA.HI UR47, UR28, UR47, URZ, 0x1b ;  /* 0x0000002f1c2f7291 */ /* 0x000fe4000f8fd8ff */
[----:B------:R-:W-:Y:S02]  /*19b0*/  UIADD3 UR48, UPT, UPT, UR42, -UR41, URZ ;  /* 0x800000292a307290 */ /* 0x000fe4000fffe0ff */
[----:B------:R-:W-:-:S02]  /*19c0*/  UIADD3 UR29, UPT, UPT, UR4, 0x1, URZ ;  /* 0x00000001041d7890 */ /* 0x000fc4000fffe0ff */
[----:B------:R-:W-:Y:S01]  /*19d0*/  UIADD3 UR43, UPT, UPT, -UR4, URZ, URZ ;  /* 0x000000ff042b7290 */ /* 0x000fe2000fffe1ff */
[----:B-1-34-:R-:W-:-:S11]  /*19e0*/  UMOV UR6, URZ ;  /* 0x000000ff00067c82 */ /* 0x01afd60008000000 */
.L_x_42:
[----:B------:R-:W1:Y:S02]  /*19f0*/  S2UR UR4, SR_CgaCtaId ;  /* 0x00000000000479c3 */ /* 0x000e640000008800 */
[----:B-1----:R-:W-:-:S09]  /*1a00*/  UISETP.NE.AND UP0, UPT, UR4, URZ, UPT ;  /* 0x000000ff0400728c */ /* 0x002fd2000bf05270 */
[----:B------:R-:W-:Y:S05]  /*1a10*/  BRA.U UP0, `(.L_x_23) ;  /* 0x0000000100287547 */ /* 0x000fea000b800000 */
[----:B------:R-:W-:Y:S02]  /*1a20*/  LEA R0, R9, UR13, 0x3 ;  /* 0x0000000d09007c11 */ /* 0x000fe4000f8e18ff */
[----:B------:R-:W-:-:S04]  /*1a30*/  SHF.L.U32 R2, R8, 0x1f, RZ ;  /* 0x0000001f08027819 */ /* 0x000fc800000006ff */
[----:B------:R-:W1:Y:S02]  /*1a40*/  SYNCS.PHASECHK.TRANS64.TRYWAIT P0, [R0+URZ+0xe0], R2 ;  /* 0x0000e002000075a7 */ /* 0x000e6400080011ff */
[----:B-1----:R-:W-:Y:S05]  /*1a50*/  @!P0 BRA `(.L_x_24) ;  /* 0x0000005800e08947 */ /* 0x002fea0003800000 */
.L_x_114:
[----:B------:R-:W-:Y:S01]  /*1a60*/  VIADD R9, R9, 0x1 ;  /* 0x0000000109097836 */ /* 0x000fe20000000000 */
[----:B------:R1:W-:Y:S04]  /*1a70*/  SYNCS.ARRIVE.TRANS64.A1T0 RZ, [R0+URZ+0xd0], RZ ;  /* 0x0000d0ff00ff79a7 */ /* 0x0003e800081000ff */
[----:B------:R-:W-:-:S04]  /*1a80*/  ISETP.NE.AND P0, PT, R9, 0x2, PT ;  /* 0x000000020900780c */ /* 0x000fc80003f05270 */
[----:B------:R-:W-:Y:S02]  /*1a90*/  SEL R9, R9, RZ, P0 ;  /* 0x000000ff09097207 */ /* 0x000fe40000000000 */
[----:B-1----:R-:W-:-:S04]  /*1aa0*/  SEL R0, RZ, 0x1, P0 ;  /* 0x00000001ff007807 */ /* 0x002fc80000000000 */
[----:B------:R-:W-:-:S07]  /*1ab0*/  LOP3.LUT R8, R8, R0, RZ, 0x3c, !PT ;  /* 0x0000000008087212 */ /* 0x000fce00078e3cff */
.L_x_23:
[----:B------:R-:W-:Y:S01]  /*1ac0*/  ULEA UR4, UR6, UR13, 0x3 ;  /* 0x0000000d06047291 */ /* 0x000fe2000f8e18ff */
[----:B------:R-:W-:Y:S01]  /*1ad0*/  SHF.L.U32 R0, R12, 0x1f, RZ ;  /* 0x0000001f0c007819 */ /* 0x000fe200000006ff */
[----:B------:R-:W-:Y:S02]  /*1ae0*/  UISETP.GE.U32.AND UP0, UPT, UR49, 0x3f, UPT ;  /* 0x0000003f3100788c */ /* 0x000fe4000bf06070 */
[----:B------:R-:W-:Y:S01]  /*1af0*/  ULEA UR11, UR45, UR44, 0x6 ;  /* 0x0000002c2d0b7291 */ /* 0x000fe2000f8e30ff */
[----:B------:R-:W-:-:S04]  /*1b00*/  UMOV UR7, URZ ;  /* 0x000000ff00077c82 */ /* 0x000fc80008000000 */
[----:B------:R1:W2:Y:S01]  /*1b10*/  SYNCS.PHASECHK.TRANS64.TRYWAIT P0, [UR4+0x28], R0 ;  /* 0x00002800ff0075a7 */ /* 0x0002a20008001104 */
[----:B------:R-:W-:-:S04]  /*1b20*/  ULEA.HI UR4, UR46, UR46, URZ, 0x1 ;  /* 0x0000002e2e047291 */ /* 0x000fc8000f8f08ff */
[----:B------:R-:W-:-:S04]  /*1b30*/  USHF.L.U32 UR4, UR4, 0x7, URZ ;  /* 0x0000000704047899 */ /* 0x000fc800080006ff */
[----:B------:R-:W-:-:S04]  /*1b40*/  ULOP3.LUT UR35, UR4, 0xffffff00, URZ, 0xc0, !UPT ;  /* 0xffffff0004237892 */ /* 0x000fc8000f8ec0ff */
[----:B------:R-:W-:Y:S01]  /*1b50*/  UIADD3 UR35, UPT, UPT, UR47, UR35, URZ ;  /* 0x000000232f237290 */ /* 0x000fe2000fffe0ff */
[----:B------:R-:W-:Y:S11]  /*1b60*/  BRA.U !UP0, `(.L_x_25) ;  /* 0x0000000108c47547 */ /* 0x000ff6000b800000 */
[----:B------:R-:W-:Y:S01]  /*1b70*/  UMOV UR16, UR43 ;  /* 0x0000002b00107c82 */ /* 0x000fe20008000000 */
[----:B------:R-:W-:Y:S01]  /*1b80*/  UMOV UR4, UR6 ;  /* 0x0000000600047c82 */ /* 0x000fe20008000000 */
[----:B------:R-:W-:-:S05]  /*1b90*/  UMOV UR34, URZ ;  /* 0x000000ff00227c82 */ /* 0x000fca0008000000 */
.L_x_31:
[----:B------:R-:W-:Y:S01]  /*1ba0*/  ULEA UR33, UR4, UR13, 0x3 ;  /* 0x0000000d04217291 */ /* 0x000fe2000f8e18ff */
[----:B------:R-:W-:Y:S01]  /*1bb0*/  @P3 MOV R2, 0x2800 ;  /* 0x0000280000023802 */ /* 0x000fe20000000f00 */
[----:B--234-:R-:W-:Y:S10]  /*1bc0*/  @P0 BRA `(.L_x_26) ;  /* 0x00000000000c0947 */ /* 0x01cff40003800000 */
[----:B------:R-:W-:-:S04]  /*1bd0*/  SHF.L.U32 R3, R12, 0x1f, RZ ;  /* 0x0000001f0c037819 */ /* 0x000fc800000006ff */
[----:B------:R-:W2:Y:S02]  /*1be0*/  SYNCS.PHASECHK.TRANS64.TRYWAIT P0, [UR33+0x28], R3 ;  /* 0x00002803ff0075a7 */ /* 0x000ea40008001121 */
[----:B--2---:R-:W-:Y:S05]  /*1bf0*/  @!P0 BRA `(.L_x_27) ;  /* 0x00000058008c8947 */ /* 0x004fea0003800000 */
.L_x_26:
[----:B------:R2:W-:Y:S01]  /*1c00*/  @P3 SYNCS.ARRIVE.TRANS64 RZ, [UR33], R2 ;  /* 0x00000002ffff39a7 */ /* 0x0005e20008000021 */
[----:B------:R-:W-:Y:S02]  /*1c10*/  ULOP3.LUT UR5, UR21, 0x2, URZ, 0xfc, !UPT ;  /* 0x0000000215057892 */ /* 0x000fe4000f8efcff */
[----:B------:R-:W-:Y:S02]  /*1c20*/  UIADD3 UR16, UPT, UPT, UR16, 0x1, URZ ;  /* 0x0000000110107890 */ /* 0x000fe4000fffe0ff */
[----:B------:R-:W-:Y:S02]  /*1c30*/  UISETP.NE.AND UP0, UPT, UR5, 0x2, UPT ;  /* 0x000000020500788c */ /* 0x000fe4000bf05270 */
[----:B------:R-:W-:-:S07]  /*1c40*/  UISETP.NE.AND UP2, UPT, UR16, 0x1, UPT ;  /* 0x000000011000788c */ /* 0x000fce000bf45270 */
[----:B------:R-:W-:Y:S05]  /*1c50*/  BRA.U UP0, `(.L_x_28) ;  /* 0x0000000100047547 */ /* 0x000fea000b800000 */
[----:B------:R-:W-:Y:S05]  /*1c60*/  BPT.TRAP 0x1 ;  /* 0x000000040000795c */ /* 0x000fea0000300000 */
.L_x_28:
[----:B------:R-:W-:Y:S04]  /*1c70*/  BSSY.RECONVERGENT B0, `(.L_x_29) ;  /* 0x0000003000007945 */ /* 0x000fe80003800200 */
[----:B------:R-:W-:Y:S05]  /*1c80*/  @!P2 BRA `(.L_x_30) ;  /* 0x000000000004a947 */ /* 0x000fea0003800000 */
[----:B------:R-:W-:Y:S05]  /*1c90*/  BPT.TRAP 0x1 ;  /* 0x000000040000795c */ /* 0x000fea0000300000 */
.L_x_30:
[----:B------:R-:W-:Y:S05]  /*1ca0*/  BSYNC.RECONVERGENT B0 ;  /* 0x0000000000007941 */ /* 0x000fea0003800200 */
.L_x_29:
[----:B------:R-:W-:Y:S02]  /*1cb0*/  UIADD3 UR5, UPT, UPT, UR4, 0x1, URZ ;  /* 0x0000000104057890 */ /* 0x000fe4000fffe0ff */
[----:B------:R-:W-:Y:S02]  /*1cc0*/  ULEA UR32, UR4, UR28, 0xc ;  /* 0x0000001c04207291 */ /* 0x000fe4000f8e60ff */
[----:B------:R-:W-:Y:S02]  /*1cd0*/  UISETP.NE.AND UP0, UPT, UR5, 0x5, UPT ;  /* 0x000000050500788c */ /* 0x000fe4000bf05270 */
[----:B------:R-:W-:Y:S02]  /*1ce0*/  UIADD3 UR14, UP1, UPT, UR26, 0x80, URZ ;  /* 0x000000801a0e7890 */ /* 0x000fe4000ff3e0ff */
[----:B------:R-:W-:Y:S02]  /*1cf0*/  USEL UR7, URZ, 0x1, UP0 ;  /* 0x00000001ff077887 */ /* 0x000fe40008000000 */
[----:B------:R-:W-:-:S02]  /*1d00*/  USEL UR6, UR5, URZ, UP0 ;  /* 0x000000ff05067287 */ /* 0x000fc40008000000 */
[----:B------:R-:W-:Y:S02]  /*1d10*/  ULEA UR8, UR4, UR13, 0xa ;  /* 0x0000000d04087291 */ /* 0x000fe4000f8e50ff */
[----:B------:R-:W-:Y:S01]  /*1d20*/  ULEA UR5, UR6, UR13, 0x3 ;  /* 0x0000000d06057291 */ /* 0x000fe2000f8e18ff */
[----:B------:R-:W-:Y:S01]  /*1d30*/  LOP3.LUT R12, R12, UR7, RZ, 0x3c, !PT ;  /* 0x000000070c0c7c12 */ /* 0x000fe2000f8e3cff */
[----:B------:R-:W-:Y:S02]  /*1d40*/  UIADD3 UR4, UP0, UPT, UR26, 0x180, URZ ;  /* 0x000001801a047890 */ /* 0x000fe4000ff1e0ff */
[----:B------:R-:W-:Y:S01]  /*1d50*/  ULOP3.LUT UR33, UR33, 0xfefffff8, URZ, 0xc0, !UPT ;  /* 0xfefffff821217892 */ /* 0x000fe2000f8ec0ff */
[----:B-1----:R-:W-:Y:S01]  /*1d60*/  SHF.L.U32 R0, R12, 0x1f, RZ ;  /* 0x0000001f0c007819 */ /* 0x002fe200000006ff */
[----:B------:R-:W-:Y:S02]  /*1d70*/  UIADD3.X UR15, UPT, UPT, URZ, UR27, URZ, UP1, !UPT ;  /* 0x0000001bff0f7290 */ /* 0x000fe40008ffe4ff */
[----:B------:R-:W-:Y:S01]  /*1d80*/  UIADD3 UR32, UPT, UPT, UR13, 0x4400, UR32 ;  /* 0x000044000d207890 */ /* 0x000fe2000fffe020 */
[----:B------:R3:W4:Y:S01]  /*1d90*/  SYNCS.PHASECHK.TRANS64.TRYWAIT P0, [UR5+0x28], R0 ;  /* 0x00002800ff0075a7 */ /* 0x0007220008001105 */
[----:B------:R-:W-:-:S02]  /*1da0*/  UPRMT UR7, URZ, 0x5410, UR24 ;  /* 0x00005410ff077896 */ /* 0x000fc40008000018 */
[----:B------:R-:W-:Y:S02]  /*1db0*/  UIADD3 UR8, UPT, UPT, UR8, 0x9400, URZ ;  /* 0x0000940008087890 */ /* 0x000fe4000fffe0ff */
[----:B------:R-:W-:Y:S01]  /*1dc0*/  UIADD3.X UR5, UPT, UPT, URZ, UR27, URZ, UP0, !UPT ;  /* 0x0000001bff057290 */ /* 0x000fe200087fe4ff */
[----:B------:R-:W-:Y:S01]  /*1dd0*/  UMOV UR18, 0x0 ;  /* 0x0000000000127882 */ /* 0x000fe20000000000 */
[----:B------:R-:W-:Y:S01]  /*1de0*/  UMOV UR19, 0x10000000 ;  /* 0x1000000000137882 */ /* 0x000fe20000000000 */
[----:B------:R-:W-:Y:S01]  /*1df0*/  UMOV UR10, UR34 ;  /* 0x00000022000a7c82 */ /* 0x000fe20008000000 */
[----:B------:R-:W-:Y:S01]  /*1e00*/  UMOV UR12, UR36 ;  /* 0x00000024000c7c82 */ /* 0x000fe20008000000 */
[----:B------:R-:W-:Y:S01]  /*1e10*/  UMOV UR9, UR33 ;  /* 0x0000002100097c82 */ /* 0x000fe20008000000 */
[----:B------:R1:W-:Y:S03]  /*1e20*/  UTMALDG.3D.MULTICAST.2CTA [UR32], [UR14], UR7, desc[UR18] ;  /* 0x000012200e0073b4 */ /* 0x0003e60008211807 */
[----:B------:R2:W-:Y:S01]  /*1e30*/  UTMALDG.3D.2CTA [UR8], [UR4], desc[UR18] ;  /* 0x00001208040075b4 */ /* 0x0005e20008211000 */
[----:B-1----:R-:W-:Y:S01]  /*1e40*/  UIADD3 UR34, UPT, UPT, UR34, 0x20, URZ ;  /* 0x0000002022227890 */ /* 0x002fe2000fffe0ff */
[----:B------:R-:W-:Y:S01]  /*1e50*/  UMOV UR7, UR29 ;  /* 0x0000001d00077c82 */ /* 0x000fe20008000000 */
[----:B--2---:R-:W-:Y:S01]  /*1e60*/  UMOV UR4, UR6 ;  /* 0x0000000600047c82 */ /* 0x004fe20008000000 */
[----:B------:R-:W-:Y:S09]  /*1e70*/  BRA.U UP2, `(.L_x_31) ;  /* 0xfffffffd02487547 */ /* 0x000ff2000b83ffff */
.L_x_25:
[----:B------:R-:W-:Y:S01]  /*1e80*/  ULEA UR4, UR6, UR13, 0x3 ;  /* 0x0000000d06047291 */ /* 0x000fe2000f8e18ff */
[----:B-1-3--:R-:W-:Y:S01]  /*1e90*/  SHF.L.U32 R0, R12, 0x1f, RZ ;  /* 0x0000001f0c007819 */ /* 0x00afe200000006ff */
[----:B------:R-:W-:Y:S01]  /*1ea0*/  @!P1 SYNCS.ARRIVE.TRANS64.A1T0 RZ, [UR13+0x68], RZ ;  /* 0x000068ffffff99a7 */ /* 0x000fe2000810000d */
[----:B------:R-:W-:-:S06]  /*1eb0*/  UISETP.GT.AND UP0, UPT, UR42, UR41, UPT ;  /* 0x000000292a00728c */ /* 0x000fcc000bf04270 */
[----:B--2-4-:R1:W2:Y:S03]  /*1ec0*/  SYNCS.PHASECHK.TRANS64.TRYWAIT P0, [UR4+0x28], R0 ;  /* 0x00002800ff0075a7 */ /* 0x0142a60008001104 */
[----:B------:R-:W-:Y:S05]  /*1ed0*/  BRA.U !UP0, `(.L_x_32) ;  /* 0x0000000108c07547 */ /* 0x000fea000b800000 */
[----:B------:R-:W-:Y:S01]  /*1ee0*/  UIADD3 UR25, UPT, UPT, UR48, UR7, URZ ;  /* 0x0000000730197290 */ /* 0x000fe2000fffe0ff */
[----:B------:R-:W-:-:S11]  /*1ef0*/  UMOV UR4, UR6 ;  /* 0x0000000600047c82 */ /* 0x000fd60008000000 */
.L_x_38:
[----:B------:R-:W-:Y:S01]  /*1f00*/  ULEA UR17, UR4, UR13, 0x3 ;  /* 0x0000000d04117291 */ /* 0x000fe2000f8e18ff */
[----:B--2---:R-:W-:Y:S01]  /*1f10*/  @P3 MOV R2, 0x2800 ;  /* 0x0000280000023802 */ /* 0x004fe20000000f00 */
[----:B--2-4-:R-:W-:Y:S10]  /*1f20*/  @P0 BRA `(.L_x_33) ;  /* 0x00000000000c0947 */ /* 0x014ff40003800000 */
[----:B------:R-:W-:-:S04]  /*1f30*/  SHF.L.U32 R3, R12, 0x1f, RZ ;  /* 0x0000001f0c037819 */ /* 0x000fc800000006ff */
[----:B------:R-:W2:Y:S02]  /*1f40*/  SYNCS.PHASECHK.TRANS64.TRYWAIT P0, [UR17+0x28], R3 ;  /* 0x00002803ff0075a7 */ /* 0x000ea40008001111 */
[----:B--2---:R-:W-:Y:S05]  /*1f50*/  @!P0 BRA `(.L_x_34) ;  /* 0x0000005400cc8947 */ /* 0x004fea0003800000 */
.L_x_33:
[----:B------:R2:W-:Y:S01]  /*1f60*/  @P3 SYNCS.ARRIVE.TRANS64 RZ, [UR17], R2 ;  /* 0x00000002ffff39a7 */ /* 0x0005e20008000011 */
[----:B------:R-:W-:-:S04]  /*1f70*/  ULOP3.LUT UR5, UR21, 0x2, URZ, 0xfc, !UPT ;  /* 0x0000000215057892 */ /* 0x000fc8000f8efcff */
[----:B------:R-:W-:-:S09]  /*1f80*/  UISETP.NE.AND UP0, UPT, UR5, 0x2, UPT ;  /* 0x000000020500788c */ /* 0x000fd2000bf05270 */
[----:B------:R-:W-:Y:S05]  /*1f90*/  BRA.U UP0, `(.L_x_35) ;  /* 0x0000000100047547 */ /* 0x000fea000b800000 */
[----:B------:R-:W-:Y:S05]  /*1fa0*/  BPT.TRAP 0x1 ;  /* 0x000000040000795c */ /* 0x000fea0000300000 */
.L_x_35:
[----:B------:R-:W-:Y:S04]  /*1fb0*/  BSSY.RECONVERGENT B0, `(.L_x_36) ;  /* 0x0000003000007945 */ /* 0x000fe80003800200 */
[----:B------:R-:W-:Y:S05]  /*1fc0*/  @!P2 BRA `(.L_x_37) ;  /* 0x000000000004a947 */ /* 0x000fea0003800000 */
[----:B------:R-:W-:Y:S05]  /*1fd0*/  BPT.TRAP 0x1 ;  /* 0x000000040000795c */ /* 0x000fea0000300000 */
.L_x_37:
[----:B------:R-:W-:Y:S05]  /*1fe0*/  BSYNC.RECONVERGENT B0 ;  /* 0x0000000000007941 */ /* 0x000fea0003800200 */
.L_x_36:
[----:B------:R-:W-:Y:S02]  /*1ff0*/  UIADD3 UR5, UPT, UPT, UR4, 0x1, URZ ;  /* 0x0000000104057890 */ /* 0x000fe4000fffe0ff */
[----:B------:R-:W-:Y:S02]  /*2000*/  UIADD3 UR14, UP1, UPT, UR26, 0x80, URZ ;  /* 0x000000801a0e7890 */ /* 0x000fe4000ff3e0ff */
[----:B------:R-:W-:Y:S02]  /*2010*/  UISETP.NE.AND UP0, UPT, UR5, 0x5, UPT ;  /* 0x000000050500788c */ /* 0x000fe4000bf05270 */
[----:B------:R-:W-:Y:S02]  /*2020*/  ULEA UR16, UR4, UR30, 0xc ;  /* 0x0000001e04107291 */ /* 0x000fe4000f8e60ff */
[----:B------:R-:W-:Y:S02]  /*2030*/  USEL UR8, URZ, 0x1, UP0 ;  /* 0x00000001ff087887 */ /* 0x000fe40008000000 */
[----:B------:R-:W-:-:S02]  /*2040*/  USEL UR6, UR5, URZ, UP0 ;  /* 0x000000ff05067287 */ /* 0x000fc40008000000 */
[----:B------:R-:W-:Y:S02]  /*2050*/  UIADD3 UR22, UP0, UPT, UR26, 0x180, URZ ;  /* 0x000001801a167890 */ /* 0x000fe4000ff1e0ff */
[----:B------:R-:W-:Y:S01]  /*2060*/  LOP3.LUT R12, R12, UR8, RZ, 0x3c, !PT ;  /* 0x000000080c0c7c12 */ /* 0x000fe2000f8e3cff */
[----:B------:R-:W-:Y:S02]  /*2070*/  ULEA UR8, UR4, UR13, 0xa ;  /* 0x0000000d04087291 */ /* 0x000fe4000f8e50ff */
[----:B------:R-:W-:Y:S01]  /*2080*/  ULEA UR5, UR6, UR13, 0x3 ;  /* 0x0000000d06057291 */ /* 0x000fe2000f8e18ff */
[----:B-1----:R-:W-:Y:S01]  /*2090*/  SHF.L.U32 R0, R12, 0x1f, RZ ;  /* 0x0000001f0c007819 */ /* 0x002fe200000006ff */
[----:B------:R-:W-:Y:S02]  /*20a0*/  USHF.L.U32 UR18, UR7, 0x5, URZ ;  /* 0x0000000507127899 */ /* 0x000fe400080006ff */
[----:B------:R-:W-:Y:S02]  /*20b0*/  ULOP3.LUT UR17, UR17, 0xfefffff8, URZ, 0xc0, !UPT ;  /* 0xfefffff811117892 */ /* 0x000fe4000f8ec0ff */
[----:B------:R-:W-:-:S02]  /*20c0*/  UIADD3.X UR15, UPT, UPT, URZ, UR27, URZ, UP1, !UPT ;  /* 0x0000001bff0f7290 */ /* 0x000fc40008ffe4ff */
[----:B------:R-:W-:Y:S01]  /*20d0*/  UPRMT UR4, URZ, 0x5410, UR24 ;  /* 0x00005410ff047896 */ /* 0x000fe20008000018 */
[----:B------:R3:W4:Y:S01]  /*20e0*/  SYNCS.PHASECHK.TRANS64.TRYWAIT P0, [UR5+0x28], R0 ;  /* 0x00002800ff0075a7 */ /* 0x0007220008001105 */
[----:B------:R-:W-:Y:S02]  /*20f0*/  UIADD3 UR8, UPT, UPT, UR8, 0x9400, URZ ;  /* 0x0000940008087890 */ /* 0x000fe4000fffe0ff */
[----:B------:R-:W-:Y:S01]  /*2100*/  UIADD3.X UR23, UPT, UPT, URZ, UR27, URZ, UP0, !UPT ;  /* 0x0000001bff177290 */ /* 0x000fe200087fe4ff */
[----:B------:R-:W-:Y:S01]  /*2110*/  UMOV UR32, 0x0 ;  /* 0x0000000000207882 */ /* 0x000fe20000000000 */
[----:B------:R-:W-:Y:S01]  /*2120*/  UMOV UR33, 0x10000000 ;  /* 0x1000000000217882 */ /* 0x000fe20000000000 */
[----:B------:R-:W-:Y:S01]  /*2130*/  UMOV UR19, UR35 ;  /* 0x0000002300137c82 */ /* 0x000fe20008000000 */
[----:B------:R-:W-:Y:S01]  /*2140*/  UMOV UR20, UR36 ;  /* 0x0000002400147c82 */ /* 0x000fe20008000000 */
[----:B------:R-:W-:Y:S01]  /*2150*/  UMOV UR12, UR36 ;  /* 0x00000024000c7c82 */ /* 0x000fe20008000000 */
[----:B------:R-:W-:Y:S01]  /*2160*/  UMOV UR9, UR17 ;  /* 0x0000001100097c82 */ /* 0x000fe20008000000 */
[----:B------:R-:W-:Y:S01]  /*2170*/  UMOV UR10, UR18 ;  /* 0x00000012000a7c82 */ /* 0x000fe20008000000 */
[----:B------:R1:W-:Y:S01]  /*2180*/  UTMALDG.3D.MULTICAST.2CTA [UR16], [UR14], UR4, desc[UR32] ;  /* 0x000020100e0073b4 */ /* 0x0003e20008211804 */
[----:B------:R-:W-:-:S04]  /*2190*/  UIADD3 UR7, UPT, UPT, UR7, 0x1, URZ ;  /* 0x0000000107077890 */ /* 0x000fc8000fffe0ff */
[----:B------:R-:W-:Y:S01]  /*21a0*/  UISETP.NE.AND UP0, UPT, UR7, UR25, UPT ;  /* 0x000000190700728c */ /* 0x000fe2000bf05270 */
[----:B------:R3:W-:Y:S01]  /*21b0*/  UTMALDG.3D.2CTA [UR8], [UR22], desc[UR32] ;  /* 0x00002008160075b4 */ /* 0x0007e20008211000 */
[----:B-1----:R-:W-:-:S07]  /*21c0*/  UMOV UR4, UR6 ;  /* 0x0000000600047c82 */ /* 0x002fce0008000000 */
[----:B---3--:R-:W-:Y:S05]  /*21d0*/  BRA.U UP0, `(.L_x_38) ;  /* 0xfffffffd00487547 */ /* 0x008fea000b83ffff */
.L_x_32:
[C---:B------:R-:W-:Y:S01]  /*21e0*/  LEA R3, R11.reuse, UR13, 0x3 ;  /* 0x0000000d0b037c11 */ /* 0x040fe2000f8e18ff */
[----:B------:R-:W-:Y:S01]  /*21f0*/  NOP ;  /* 0x0000000000007918 */ /* 0x000fe20000000000 */
[----:B-1----:R-:W-:Y:S02]  /*2200*/  SHF.L.U32 R0, R10, 0x1f, RZ ;  /* 0x0000001f0a007819 */ /* 0x002fe400000006ff */
[----:B------:R-:W-:Y:S02]  /*2210*/  LEA R4, R11, UR13, 0x4 ;  /* 0x0000000d0b047c11 */ /* 0x000fe4000f8e20ff */
[----:B--2-4-:R-:W1:Y:S02]  /*2220*/  SYNCS.PHASECHK.TRANS64.TRYWAIT P0, [R3+URZ+0x70], R0 ;  /* 0x00007000030075a7 */ /* 0x014e6400080011ff */
[----:B-1----:R-:W-:Y:S05]  /*2230*/  @!P0 BRA `(.L_x_39) ;  /* 0x00000054002c8947 */ /* 0x002fea0003800000 */
.L_x_117:
[----:B------:R-:W2:Y:S01]  /*2240*/  LDS.128 R4, [R4+0x100] ;  /* 0x0001000004047984 */ /* 0x000ea20000000c00 */
[----:B------:R-:W-:Y:S01]  /*2250*/  UISETP.GE.AND UP0, UPT, UR40, 0x1, UPT ;  /* 0x000000012800788c */ /* 0x000fe2000bf06270 */
[----:B------:R-:W-:Y:S01]  /*2260*/  @!PT LDS RZ, [RZ] ;  /* 0x00000000fffff984 */ /* 0x000fe20000000800 */
[----:B------:R-:W-:Y:S01]  /*2270*/  @!PT LDS RZ, [RZ] ;  /* 0x00000000fffff984 */ /* 0x000fe20000000800 */
[----:B------:R-:W-:Y:S01]  /*2280*/  @!PT LDS RZ, [RZ] ;  /* 0x00000000fffff984 */ /* 0x000fe20000000800 */
[----:B------:R-:W-:Y:S01]  /*2290*/  @!PT LDS RZ, [RZ] ;  /* 0x00000000fffff984 */ /* 0x000fe20000000800 */
[----:B------:R3:W-:Y:S06]  /*22a0*/  MEMBAR.ALL.CTA ;  /* 0x0000000000007992 */ /* 0x0007ec0000008000 */
[----:B---3--:R-:W3:Y:S01]  /*22b0*/  FENCE.VIEW.ASYNC.S ;  /* 0x00000000000073c6 */ /* 0x008ee20000000000 */
[----:B--2---:R-:W-:-:S13]  /*22c0*/  LOP3.LUT P0, RZ, R6, 0x1, RZ, 0xc0, !PT ;  /* 0x0000000106ff7812 */ /* 0x004fda000780c0ff */
[----:B---3--:R-:W-:Y:S01]  /*22d0*/  VOTEU.ANY UP1, P0 ;  /* 0x0000000000ff7886 */ /* 0x008fe20000020100 */
[----:B------:R-:W-:-:S13]  /*22e0*/  PLOP3.LUT P0, PT, PT, PT, UP1, 0x80, 0x8 ;  /* 0x000000000008781c */ /* 0x000fda0003f0f018 */
[----:B-1----:R-:W-:Y:S02]  /*22f0*/  @P0 LOP3.LUT R0, R5, 0xffff, RZ, 0xc0, !PT ;  /* 0x0000ffff05000812 */ /* 0x002fe400078ec0ff */
[----:B------:R-:W-:Y:S02]  /*2300*/  @P0 MOV R2, R4 ;  /* 0x0000000400020202 */ /* 0x000fe40000000f00 */
[----:B------:R-:W-:Y:S01]  /*2310*/  @P0 R2UR UR5, R0 ;  /* 0x00000000000502ca */ /* 0x000fe200000e0000 */
[----:B------:R-:W-:Y:S01]  /*2320*/  VIADD R0, R3, 0x80 ;  /* 0x0000008003007836 */ /* 0x000fe20000000000 */
[----:B------:R-:W-:Y:S02]  /*2330*/  @P0 SHF.R.U32.HI R4, RZ, 0x10, R5 ;  /* 0x00000010ff040819 */ /* 0x000fe40000011605 */
[----:B------:R-:W-:Y:S02]  /*2340*/  @P0 R2UR UR7, R2 ;  /* 0x00000000020702ca */ /* 0x000fe400000e0000 */
[----:B------:R-:W-:-:S02]  /*2350*/  PRMT R0, RZ, 0x654, R0 ;  /* 0x00000654ff007816 */ /* 0x000fc40000000000 */
[----:B------:R-:W-:Y:S02]  /*2360*/  @P0 R2UR UR4, R4 ;  /* 0x00000000040402ca */ /* 0x000fe400000e0000 */
[----:B------:R1:W-:Y:S03]  /*2370*/  SYNCS.ARRIVE.TRANS64.RED.A1T0 RZ, [R0+URZ], RZ ;  /* 0x000000ff00ff79a7 */ /* 0x0003e600081004ff */
[----:B------:R-:W-:-:S04]  /*2380*/  @UP1 UMOV UR31, UR5 ;  /* 0x00000005001f1c82 */ /* 0x000fc80008000000 */
[----:B------:R-:W-:-:S04]  /*2390*/  @UP1 UMOV UR37, UR7 ;  /* 0x0000000700251c82 */ /* 0x000fc80008000000 */
[----:B------:R-:W-:Y:S01]  /*23a0*/  @UP1 UMOV UR36, UR4 ;  /* 0x0000000400241c82 */ /* 0x000fe20008000000 */
[----:B------:R-:W-:Y:S05]  /*23b0*/  BRA.U !UP0, `(.L_x_40) ;  /* 0x0000000108d47547 */ /* 0x000fea000b800000 */
[----:B------:R-:W2:Y:S01]  /*23c0*/  LDCU.128 UR16, c[0x0][0xb10] ;  /* 0x00016200ff1077ac */ /* 0x000ea20008000c00 */
[----:B------:R-:W3:Y:S01]  /*23d0*/  LDCU UR12, c[0x0][0xb20] ;  /* 0x00016400ff0c77ac */ /* 0x000ee20008000800 */
[----:B------:R-:W4:Y:S01]  /*23e0*/  LDCU UR20, c[0x0][0xb0c] ;  /* 0x00016180ff1477ac */ /* 0x000f220008000800 */
[----:B------:R-:W1:Y:S01]  /*23f0*/  LDCU.64 UR8, c[0x0][0xb28] ;  /* 0x00016500ff0877ac */ /* 0x000e620008000a00 */
[----:B------:R-:W-:Y:S02]  /*2400*/  UISETP.NE.AND UP3, UPT, UR40, 0x1, UPT ;  /* 0x000000012800788c */ /* 0x000fe4000bf65270 */
[----:B--2---:R-:W-:Y:S02]  /*2410*/  UIMAD.WIDE.U32 UR10, UR38, UR19, URZ ;  /* 0x00000013260a72a5 */ /* 0x004fe4000f8e00ff */
[----:B------:R-:W-:Y:S02]  /*2420*/  UIMAD.WIDE.U32 UR4, UR39, UR16, URZ ;  /* 0x00000010270472a5 */ /* 0x000fe4000f8e00ff */
[----:B------:R-:W-:-:S02]  /*2430*/  UISETP.NE.AND UP0, UPT, UR18, 0x1, UPT ;  /* 0x000000011200788c */ /* 0x000fc4000bf05270 */
[----:B------:R-:W-:Y:S01]  /*2440*/  UIMAD.WIDE.U32 UR22, UR31, UR19, URZ ;  /* 0x000000131f1672a5 */ /* 0x000fe2000f8e00ff */
[----:B------:R-:W-:Y:S02]  /*2450*/  UMOV UR10, UR11 ;  /* 0x0000000b000a7c82 */ /* 0x000fe40008000000 */
[----:B------:R-:W-:Y:S01]  /*2460*/  UMOV UR4, UR5 ;  /* 0x0000000500047c82 */ /* 0x000fe20008000000 */
[----:B---3--:R-:W-:Y:S02]  /*2470*/  USHF.R.U32.HI UR10, URZ, UR12, UR10 ;  /* 0x0000000cff0a7299 */ /* 0x008fe4000801160a */
[----:B----4-:R-:W-:Y:S02]  /*2480*/  UISETP.NE.AND UP2, UPT, UR20, 0x1, UPT ;  /* 0x000000011400788c */ /* 0x010fe4000bf45270 */
[----:B------:R-:W-:Y:S02]  /*2490*/  USHF.R.U32.HI UR4, URZ, UR17, UR4 ;  /* 0x00000011ff047299 */ /* 0x000fe40008011604 */
[----:B------:R-:W-:-:S02]  /*24a0*/  USEL UR5, UR38, UR10, !UP0 ;  /* 0x0000000a26057287 */ /* 0x000fc4000c000000 */
[----:B------:R-:W-:Y:S02]  /*24b0*/  USEL UR7, UR39, UR4, !UP2 ;  /* 0x0000000427077287 */ /* 0x000fe4000d000000 */
[----:B-1----:R-:W-:Y:S01]  /*24c0*/  UIMAD.WIDE.U32 UR10, UR5, UR8, URZ ;  /* 0x00000008050a72a5 */ /* 0x002fe2000f8e00ff */
[----:B------:R-:W-:Y:S01]  /*24d0*/  UMOV UR4, UR23 ;  /* 0x0000001700047c82 */ /* 0x000fe20008000000 */
[----:B------:R-:W-:Y:S02]  /*24e0*/  UIMAD.WIDE.U32 UR14, UR37, UR16, URZ ;  /* 0x00000010250e72a5 */ /* 0x000fe4000f8e00ff */
[----:B------:R-:W-:-:S03]  /*24f0*/  UIMAD.WIDE.U32 UR22, UR7, UR8, URZ ;  /* 0x00000008071672a5 */ /* 0x000fc6000f8e00ff */
[----:B------:R-:W-:Y:S01]  /*2500*/  UMOV UR10, UR11 ;  /* 0x0000000b000a7c82 */ /* 0x000fe20008000000 */
[----:B------:R-:W-:Y:S02]  /*2510*/  USHF.R.U32.HI UR4, URZ, UR12, UR4 ;  /* 0x0000000cff047299 */ /* 0x000fe40008011604 */
[----:B------:R-:W-:Y:S01]  /*2520*/  @UP3 USHF.R.U32.HI UR5, URZ, UR9, UR10 ;  /* 0x00000009ff053299 */ /* 0x000fe2000801160a */
[----:B------:R-:W-:Y:S01]  /*2530*/  UMOV UR14, UR15 ;  /* 0x0000000f000e7c82 */ /* 0x000fe20008000000 */
[----:B------:R-:W-:Y:S01]  /*2540*/  UMOV UR22, UR23 ;  /* 0x0000001700167c82 */ /* 0x000fe20008000000 */
[----:B------:R-:W-:Y:S02]  /*2550*/  USHF.R.U32.HI UR17, URZ, UR17, UR14 ;  /* 0x00000011ff117299 */ /* 0x000fe4000801160e */
[----:B------:R-:W-:Y:S02]  /*2560*/  USEL UR4, UR31, UR4, !UP0 ;  /* 0x000000041f047287 */ /* 0x000fe4000c000000 */
[----:B------:R-:W-:-:S02]  /*2570*/  @UP3 USHF.R.U32.HI UR7, URZ, UR9, UR22 ;  /* 0x00000009ff073299 */ /* 0x000fc40008011616 */
[----:B------:R-:W-:Y:S02]  /*2580*/  UIMAD UR10, UR40, UR5, URZ ;  /* 0x00000005280a72a4 */ /* 0x000fe4000f8e02ff */
[----:B------:R-:W-:Y:S02]  /*2590*/  USEL UR5, UR37, UR17, !UP2 ;  /* 0x0000001125057287 */ /* 0x000fe4000d000000 */
[----:B------:R-:W-:Y:S02]  /*25a0*/  UIMAD UR12, UR40, UR7, URZ ;  /* 0x00000007280c72a4 */ /* 0x000fe4000f8e02ff */
[----:B------:R-:W-:Y:S02]  /*25b0*/  UISETP.GE.AND UP0, UPT, UR4, UR10, UPT ;  /* 0x0000000a0400728c */ /* 0x000fe4000bf06270 */
[----:B------:R-:W-:Y:S02]  /*25c0*/  UIMAD.WIDE.U32 UR10, UR4, UR8, URZ ;  /* 0x00000008040a72a5 */ /* 0x000fe4000f8e00ff */
[----:B------:R-:W-:-:S02]  /*25d0*/  UISETP.GE.OR UP0, UPT, UR5, UR12, UP0 ;  /* 0x0000000c0500728c */ /* 0x000fc40008706670 */
[----:B------:R-:W-:Y:S02]  /*25e0*/  UIMAD.WIDE.U32 UR14, UR5, UR8, URZ ;  /* 0x00000008050e72a5 */ /* 0x000fe4000f8e00ff */
[----:B------:R-:W-:Y:S01]  /*25f0*/  UIADD3 UR12, UPT, UPT, -UR5, URZ, URZ ;  /* 0x000000ff050c7290 */ /* 0x000fe2000fffe1ff */
[----:B------:R-:W-:Y:S01]  /*2600*/  UMOV UR10, UR11 ;  /* 0x0000000b000a7c82 */ /* 0x000fe20008000000 */
[----:B------:R-:W-:Y:S02]  /*2610*/  UIADD3 UR11, UPT, UPT, -UR4, URZ, URZ ;  /* 0x000000ff040b7290 */ /* 0x000fe4000fffe1ff */
[----:B------:R-:W-:-:S03]  /*2620*/  USHF.R.U32.HI UR10, URZ, UR9, UR10 ;  /* 0x00000009ff0a7299 */ /* 0x000fc6000801160a */
[----:B------:R-:W-:Y:S01]  /*2630*/  @!UP0 UMOV UR8, UR15 ;  /* 0x0000000f00088c82 */ /* 0x000fe20008000000 */
[----:B------:R-:W-:Y:S02]  /*2640*/  UIMAD UR11, UR18, UR11, UR31 ;  /* 0x0000000b120b72a4 */ /* 0x000fe4000f8e021f */
[----:B------:R-:W-:Y:S02]  /*2650*/  USEL UR10, UR4, UR10, !UP3 ;  /* 0x0000000a040a7287 */ /* 0x000fe4000d800000 */
[----:B------:R-:W-:Y:S02]  /*2660*/  @!UP0 USHF.R.U32.HI UR8, URZ, UR9, UR8 ;  /* 0x00000009ff088299 */ /* 0x000fe40008011608 */
[----:B------:R-:W-:Y:S02]  /*2670*/  UIADD3 UR9, UPT, UPT, -UR10, URZ, URZ ;  /* 0x000000ff0a097290 */ /* 0x000fe4000fffe1ff */
[----:B------:R-:W-:Y:S02]  /*2680*/  @!UP0 USEL UR8, UR5, UR8, !UP3 ;  /* 0x0000000805088287 */ /* 0x000fe4000d800000 */
[----:B------:R-:W-:-:S02]  /*2690*/  UIMAD UR9, UR40, UR9, UR4 ;  /* 0x00000009280972a4 */ /* 0x000fc4000f8e0204 */
[----:B------:R-:W-:Y:S02]  /*26a0*/  @!UP0 UIADD3 UR10, UPT, UPT, UR10, -UR8, URZ ;  /* 0x800000080a0a8290 */ /* 0x000fe4000fffe0ff */
[----:B------:R-:W-:Y:S02]  /*26b0*/  @!UP0 UIMAD UR8, UR9, UR7, UR8 ;  /* 0x00000007090882a4 */ /* 0x000fe4000f8e0208 */
[----:B------:R-:W-:Y:S02]  /*26c0*/  @!UP0 UIMAD UR4, UR40, UR10, UR5 ;  /* 0x0000000a280482a4 */ /* 0x000fe4000f8e0205 */
[----:B------:R-:W-:Y:S02]  /*26d0*/  UIMAD UR7, UR20, UR12, UR37 ;  /* 0x0000000c140772a4 */ /* 0x000fe4000f8e0225 */
[----:B------:R-:W-:Y:S01]  /*26e0*/  UIMAD UR31, UR4, UR18, UR11 ;  /* 0x00000012041f72a4 */ /* 0x000fe2000f8e020b */
[----:B------:R-:W-:Y:S02]  /*26f0*/  @!UP0 UMOV UR5, UR8 ;  /* 0x0000000800058c82 */ /* 0x000fe40008000000 */
[----:B------:R-:W-:-:S12]  /*2700*/  UIMAD UR37, UR5, UR20, UR7 ;  /* 0x00000014052572a4 */ /* 0x000fd8000f8e0207 */
.L_x_40:
[----:B------:R-:W2:Y:S02]  /*2710*/  LDCU UR4, c[0x0][0xb30] ;  /* 0x00016600ff0477ac */ /* 0x000ea40008000800 */
[----:B--2---:R-:W-:-:S09]  /*2720*/  UISETP.NE.AND UP0, UPT, UR4, 0x1, UPT ;  /* 0x000000010400788c */ /* 0x004fd2000bf05270 */
[----:B------:R-:W-:Y:S05]  /*2730*/  BRA.U UP0, `(.L_x_41) ;  /* 0x0000000100447547 */ /* 0x000fea000b800000 */
[----:B------:R-:W2:Y:S01]  /*2740*/  LDCU.128 UR16, c[0x0][0xb10] ;  /* 0x00016200ff1077ac */ /* 0x000ea20008000c00 */
[----:B------:R-:W3:Y:S01]  /*2750*/  LDCU UR10, c[0x0][0xb0c] ;  /* 0x00016180ff0a77ac */ /* 0x000ee20008000800 */
[----:B------:R-:W4:Y:S01]  /*2760*/  LDCU UR7, c[0x0][0xb20] ;  /* 0x00016400ff0777ac */ /* 0x000f220008000800 */
[----:B--2---:R-:W-:Y:S02]  /*2770*/  UIMAD.WIDE.U32 UR8, UR37, UR16, URZ ;  /* 0x00000010250872a5 */ /* 0x004fe4000f8e00ff */
[----:B------:R-:W-:Y:S02]  /*2780*/  UIMAD.WIDE.U32 UR4, UR31, UR19, URZ ;  /* 0x000000131f0472a5 */ /* 0x000fe4000f8e00ff */
[----:B---3--:R-:W-:Y:S02]  /*2790*/  UISETP.NE.AND UP2, UPT, UR10, 0x1, UPT ;  /* 0x000000010a00788c */ /* 0x008fe4000bf45270 */
[----:B------:R-:W-:Y:S01]  /*27a0*/  UISETP.NE.AND UP0, UPT, UR18, 0x1, UPT ;  /* 0x000000011200788c */ /* 0x000fe2000bf05270 */
[----:B------:R-:W-:-:S02]  /*27b0*/  UMOV UR8, UR9 ;  /* 0x0000000900087c82 */ /* 0x000fc40008000000 */
[----:B------:R-:W-:Y:S01]  /*27c0*/  UMOV UR4, UR5 ;  /* 0x0000000500047c82 */ /* 0x000fe20008000000 */
[----:B------:R-:W-:Y:S02]  /*27d0*/  USHF.R.U32.HI UR17, URZ, UR17, UR8 ;  /* 0x00000011ff117299 */ /* 0x000fe40008011608 */
[----:B----4-:R-:W-:Y:S02]  /*27e0*/  USHF.R.U32.HI UR4, URZ, UR7, UR4 ;  /* 0x00000007ff047299 */ /* 0x010fe40008011604 */
[----:B------:R-:W-:Y:S02]  /*27f0*/  USEL UR5, UR37, UR17, !UP2 ;  /* 0x0000001125057287 */ /* 0x000fe4000d000000 */
[----:B------:R-:W-:-:S04]  /*2800*/  USEL UR4, UR31, UR4, !UP0 ;  /* 0x000000041f047287 */ /* 0x000fc8000c000000 */
[----:B------:R-:W-:Y:S02]  /*2810*/  UIADD3 UR7, UPT, UPT, UR5, -UR4, URZ ;  /* 0x8000000405077290 */ /* 0x000fe4000fffe0ff */
[----:B------:R-:W-:Y:S02]  /*2820*/  UIADD3 UR4, UPT, UPT, -UR5, UR4, URZ ;  /* 0x0000000405047290 */ /* 0x000fe4000fffe1ff */
[----:B------:R-:W-:Y:S02]  /*2830*/  UIMAD UR31, UR7, UR18, UR31 ;  /* 0x00000012071f72a4 */ /* 0x000fe4000f8e021f */
[----:B------:R-:W-:-:S12]  /*2840*/  UIMAD UR37, UR4, UR10, UR37 ;  /* 0x0000000a042572a4 */ /* 0x000fd8000f8e0225 */
.L_x_41:
[----:B------:R-:W-:Y:S01]  /*2850*/  VIADD R11, R11, 0x1 ;  /* 0x000000010b0b7836 */ /* 0x000fe20000000000 */
[----:B------:R-:W-:Y:S01]  /*2860*/  PLOP3.LUT P1, PT, PT, PT, PT, 0x80, 0x8 ;  /* 0x000000000008781c */ /* 0x000fe20003f2f070 */
[----:B------:R-:W-:Y:S02]  /*2870*/  UIADD3 UR46, UPT, UPT, UR37, UR58, URZ ;  /* 0x0000003a252e7290 */ /* 0x000fe4000fffe0ff */
[----:B------:R-:W-:Y:S01]  /*2880*/  UIADD3 UR45, UPT, UPT, UR31, UR55, URZ ;  /* 0x000000371f2d7290 */ /* 0x000fe2000fffe0ff */
[----:B------:R-:W-:-:S04]  /*2890*/  ISETP.NE.AND P0, PT, R11, 0x2, PT ;  /* 0x000000020b00780c */ /* 0x000fc80003f05270 */
[----:B-1----:R-:W-:Y:S02]  /*28a0*/  SEL R0, RZ, 0x1, P0 ;  /* 0x00000001ff007807 */ /* 0x002fe40000000000 */
[----:B------:R-:W-:Y:S02]  /*28b0*/  SEL R11, R11, RZ, P0 ;  /* 0x000000ff0b0b7207 */ /* 0x000fe40000000000 */
[----:B------:R-:W-:Y:S01]  /*28c0*/  LOP3.LUT R10, R10, R0, RZ, 0x3c, !PT ;  /* 0x000000000a0a7212 */ /* 0x000fe200078e3cff */
[----:B------:R-:W-:Y:S06]  /*28d0*/  BRA.U UP1, `(.L_x_42) ;  /* 0xfffffff101447547 */ /* 0x000fec000b83ffff */
[----:B------:R-:W-:Y:S01]  /*28e0*/  UIADD3 UR13, UPT, UPT, UR13, 0x28, URZ ;  /* 0x000000280d0d7890 */ /* 0x000fe2000fffe0ff */
[----:B------:R-:W-:-:S03]  /*28f0*/  SHF.L.U32 R2, R12, 0x1f, RZ ;  /* 0x0000001f0c027819 */ /* 0x000fc600000006ff */
[----:B------:R-:W-:-:S09]  /*2900*/  ULEA UR4, UR6, UR13, 0x3 ;  /* 0x0000000d06047291 */ /* 0x000fd2000f8e18ff */
[----:B------:R-:W1:Y:S02]  /*2910*/  SYNCS.PHASECHK.TRANS64.TRYWAIT P0, [UR4], R2 ;  /* 0x00000002ff0075a7 */ /* 0x000e640008001104 */
[----:B-1----:R-:W-:Y:S05]  /*2920*/  @!P0 BRA `(.L_x_43) ;  /* 0x0000004c00848947 */ /* 0x002fea0003800000 */
.L_x_119:
[----:B------:R-:W-:-:S04]  /*2930*/  UIADD3 UR4, UPT, UPT, UR6, 0x1, URZ ;  /* 0x0000000106047890 */ /* 0x000fc8000fffe0ff */
[----:B------:R-:W-:-:S04]  /*2940*/  UISETP.NE.AND UP0, UPT, UR4, 0x5, UPT ;  /* 0x000000050400788c */ /* 0x000fc8000bf05270 */
[----:B------:R-:W-:Y:S02]  /*2950*/  USEL UR6, URZ, 0x1, UP0 ;  /* 0x00000001ff067887 */ /* 0x000fe40008000000 */
[----:B------:R-:W-:-:S04]  /*2960*/  USEL UR4, UR4, URZ, UP0 ;  /* 0x000000ff04047287 */ /* 0x000fc80008000000 */
[----:B------:R-:W-:Y:S01]  /*2970*/  ULEA UR5, UR4, UR13, 0x3 ;  /* 0x0000000d04057291 */ /* 0x000fe2000f8e18ff */
[----:B-1----:R-:W-:-:S04]  /*2980*/  LOP3.LUT R2, R12, UR6, RZ, 0x3c, !PT ;  /* 0x000000060c027c12 */ /* 0x002fc8000f8e3cff */
[----:B------:R-:W-:-:S04]  /*2990*/  SHF.L.U32 R3, R2, 0x1f, RZ ;  /* 0x0000001f02037819 */ /* 0x000fc800000006ff */
[----:B------:R-:W1:Y:S02]  /*29a0*/  SYNCS.PHASECHK.TRANS64.TRYWAIT P0, [UR5], R3 ;  /* 0x00000003ff0075a7 */ /* 0x000e640008001105 */
[----:B-1----:R-:W-:Y:S05]  /*29b0*/  @!P0 BRA `(.L_x_44) ;  /* 0x0000004c00788947 */ /* 0x002fea0003800000 */
.L_x_121:
[----:B------:R-:W-:-:S04]  /*29c0*/  UIADD3 UR4, UPT, UPT, UR4, 0x1, URZ ;  /* 0x0000000104047890 */ /* 0x000fc8000fffe0ff */
[----:B------:R-:W-:-:S04]  /*29d0*/  UISETP.NE.AND UP0, UPT, UR4, 0x5, UPT ;  /* 0x000000050400788c */ /* 0x000fc8000bf05270 */
[----:B------:R-:W-:Y:S02]  /*29e0*/  USEL UR6, URZ, 0x1, UP0 ;  /* 0x00000001ff067887 */ /* 0x000fe40008000000 */
[----:B------:R-:W-:-:S04]  /*29f0*/  USEL UR4, UR4, URZ, UP0 ;  /* 0x000000ff04047287 */ /* 0x000fc80008000000 */
[----:B------:R-:W-:Y:S01]  /*2a00*/  ULEA UR5, UR4, UR13, 0x3 ;  /* 0x0000000d04057291 */ /* 0x000fe2000f8e18ff */
[----:B------:R-:W-:-:S04]  /*2a10*/  LOP3.LUT R2, R2, UR6, RZ, 0x3c, !PT ;  /* 0x0000000602027c12 */ /* 0x000fc8000f8e3cff */
[----:B-1----:R-:W-:-:S04]  /*2a20*/  SHF.L.U32 R3, R2, 0x1f, RZ ;  /* 0x0000001f02037819 */ /* 0x002fc800000006ff */
[----:B------:R-:W1:Y:S02]  /*2a30*/  SYNCS.PHASECHK.TRANS64.TRYWAIT P0, [UR5], R3 ;  /* 0x00000003ff0075a7 */ /* 0x000e640008001105 */
[----:B-1----:R-:W-:Y:S05]  /*2a40*/  @!P0 BRA `(.L_x_45) ;  /* 0x0000004c006c8947 */ /* 0x002fea0003800000 */
.L_x_123:
        /* <DEDUP_REMOVED lines=9> */
.L_x_125:
[----:B------:R-:W-:-:S04]  /*2ae0*/  UIADD3 UR4, UPT, UPT, UR4, 0x1, URZ ;  /* 0x0000000104047890 */ /* 0x000fc8000fffe0ff */
[----:B------:R-:W-:-:S04]  /*2af0*/  UISETP.NE.AND UP0, UPT, UR4, 0x5, UPT ;  /* 0x000000050400788c */ /* 0x000fc8000bf05270 */
[----:B------:R-:W-:Y:S02]  /*2b00*/  USEL UR5, URZ, 0x1, UP0 ;  /* 0x00000001ff057887 */ /* 0x000fe40008000000 */
[----:B------:R-:W-:-:S04]  /*2b10*/  USEL UR4, UR4, URZ, UP0 ;  /* 0x000000ff04047287 */ /* 0x000fc80008000000 */
[----:B------:R-:W-:Y:S01]  /*2b20*/  ULEA UR4, UR4, UR13, 0x3 ;  /* 0x0000000d04047291 */ /* 0x000fe2000f8e18ff */
[----:B------:R-:W-:-:S04]  /*2b30*/  LOP3.LUT R2, R2, UR5, RZ, 0x3c, !PT ;  /* 0x0000000502027c12 */ /* 0x000fc8000f8e3cff */
[----:B------:R-:W-:Y:S01]  /*2b40*/  SHF.L.U32 R2, R2, 0x1f, RZ ;  /* 0x0000001f02027819 */ /* 0x000fe200000006ff */
[----:B-1----:R-:W-:-:S07]  /*2b50*/  IMAD.U32 R0, RZ, RZ, UR4 ;  /* 0x00000004ff007e24 */ /* 0x002fce000f8e00ff */
.L_x_47:
[----:B-1----:R1:W2:Y:S02]  /*2b60*/  SYNCS.PHASECHK.TRANS64.TRYWAIT P0, [R0+URZ], R2 ;  /* 0x00000002000075a7 */ /* 0x0022a400080011ff */
[----:B--2---:R-:W-:Y:S05]  /*2b70*/  @!P0 NANOSLEEP.SYNCS 0x989680 ;  /* 0x009896800000895d */ /* 0x004fea0003900000 */
[----:B------:R-:W2:Y:S02]  /*2b80*/  @!P0 SYNCS.PHASECHK.TRANS64 P0, [R0+URZ], R2 ;  /* 0x00000002000085a7 */ /* 0x000ea400080010ff */
[----:B--2---:R-:W-:Y:S05]  /*2b90*/  @P0 EXIT ;  /* 0x000000000000094d */ /* 0x004fea0003800000 */
[----:B------:R-:W-:Y:S05]  /*2ba0*/  BRA `(.L_x_47) ;  /* 0xfffffffc00ec7947 */ /* 0x000fea000383ffff */
.L_x_22:
[----:B------:R-:W1:Y:S02]  /*2bb0*/  S2UR UR4, SR_CgaCtaId ;  /* 0x00000000000479c3 */ /* 0x000e640000008800 */
[----:B-1----:R-:W-:-:S04]  /*2bc0*/  UISETP.NE.AND UP0, UPT, UR4, URZ, UPT ;  /* 0x000000ff0400728c */ /* 0x002fc8000bf05270 */
[----:B------:R-:W-:-:S09]  /*2bd0*/  UISETP.NE.OR UP0, UPT, UR13, 0x1, UP0 ;  /* 0x000000010d00788c */ /* 0x000fd20008705670 */
[----:B------:R-:W-:Y:S05]  /*2be0*/  BRA.U UP0, `(.L_x_48) ;  /* 0x00000005004c7547 */ /* 0x000fea000b800000 */
[----:B------:R-:W1:Y:S01]  /*2bf0*/  S2UR UR5, SR_CgaCtaId ;  /* 0x00000000000579c3 */ /* 0x000e620000008800 */
[----:B------:R-:W-:Y:S01]  /*2c00*/  UMOV UR4, 0x400 ;  /* 0x0000040000047882 */ /* 0x000fe20000000000 */
[----:B------:R-:W-:Y:S01]  /*2c10*/  ISETP.GE.U32.AND P2, PT, R0, 0x4, PT ;  /* 0x000000040000780c */ /* 0x000fe20003f46070 */
[----:B------:R-:W-:Y:S01]  /*2c20*/  IMAD.MOV.U32 R12, RZ, RZ, 0x1 ;  /* 0x00000001ff0c7424 */ /* 0x000fe200078e00ff */
[----:B------:R-:W-:Y:S02]  /*2c30*/  CS2R R10, SRZ ;  /* 0x00000000000a7805 */ /* 0x000fe4000001ff00 */
[----:B------:R-:W-:Y:S01]  /*2c40*/  CS2R R8, SRZ ;  /* 0x0000000000087805 */ /* 0x000fe2000001ff00 */
[----:B-1----:R-:W-:-:S03]  /*2c50*/  ULEA UR6, UR5, UR4, 0x18 ;  /* 0x0000000405067291 */ /* 0x002fc6000f8ec0ff */
[----:B------:R-:W-:-:S09]  /*2c60*/  UMOV UR5, URZ ;  /* 0x000000ff00057c82 */ /* 0x000fd20008000000 */
.L_x_52:
[----:B------:R-:W-:Y:S02]  /*2c70*/  LEA R2, R8, UR6, 0x3 ;  /* 0x0000000608027c11 */ /* 0x000fe4000f8e18ff */
[----:B------:R-:W-:-:S03]  /*2c80*/  SHF.L.U32 R4, R9, 0x1f, RZ ;  /* 0x0000001f09047819 */ /* 0x000fc600000006ff */
[----:B------:R-:W-:Y:S01]  /*2c90*/  VIADD R5, R2, 0xe0 ;  /* 0x000000e002057836 */ /* 0x000fe20000000000 */
[----:B------:R-:W1:Y:S02]  /*2ca0*/  SYNCS.PHASECHK.TRANS64.TRYWAIT P0, [R2+URZ+0xd0], R4 ;  /* 0x0000d004020075a7 */ /* 0x000e6400080011ff */
[----:B-1----:R-:W-:Y:S05]  /*2cb0*/  @!P0 BRA `(.L_x_49) ;  /* 0x0000004c00008947 */ /* 0x002fea0003800000 */
.L_x_126:
[----:B------:R-:W-:Y:S01]  /*2cc0*/  ULEA UR4, UR5, UR6, 0x3 ;  /* 0x0000000605047291 */ /* 0x000fe2000f8e18ff */
[----:B-1----:R-:W-:Y:S01]  /*2cd0*/  PRMT R2, RZ, 0x654, R5 ;  /* 0x00000654ff027816 */ /* 0x002fe20000000005 */
[----:B------:R-:W-:Y:S01]  /*2ce0*/  @!P2 IMAD.MOV.U32 R4, RZ, RZ, 0x10 ;  /* 0x00000010ff04a424 */ /* 0x000fe200078e00ff */
[----:B------:R-:W-:Y:S01]  /*2cf0*/  SHF.L.U32 R5, R12, 0x1f, RZ ;  /* 0x0000001f0c057819 */ /* 0x000fe200000006ff */
[----:B------:R-:W-:Y:S01]  /*2d00*/  UIADD3 UR7, UPT, UPT, UR4, 0x70, URZ ;  /* 0x0000007004077890 */ /* 0x000fe2000fffe0ff */
[----:B------:R1:W-:Y:S05]  /*2d10*/  SYNCS.ARRIVE.TRANS64.RED.A1T0 RZ, [R2+URZ], RZ ;  /* 0x000000ff02ff79a7 */ /* 0x0003ea00081004ff */
[----:B------:R-:W-:Y:S01]  /*2d20*/  IMAD.U32 R6, RZ, RZ, UR7 ;  /* 0x00000007ff067e24 */ /* 0x000fe2000f8e00ff */
[----:B------:R-:W2:Y:S04]  /*2d30*/  SYNCS.PHASECHK.TRANS64.TRYWAIT P0, [UR4+0x80], R5 ;  /* 0x00008005ff0075a7 */ /* 0x000ea80008001104 */
[----:B------:R-:W-:Y:S01]  /*2d40*/  PRMT R6, R0, 0x654, R6 ;  /* 0x0000065400067816 */ /* 0x000fe20000000006 */
[----:B-12---:R-:W-:Y:S06]  /*2d50*/  @!P0 BRA `(.L_x_50) ;  /* 0x0000004800ec8947 */ /* 0x006fec0003800000 */
.L_x_128:
[----:B------:R-:W-:Y:S01]  /*2d60*/  ULEA UR8, UR5, UR6, 0x4 ;  /* 0x0000000605087291 */ /* 0x000fe2000f8e20ff */
[----:B------:R-:W-:Y:S01]  /*2d70*/  SEL R3, R6, R3, !P2 ;  /* 0x0000000306037207 */ /* 0x000fe20005000000 */
[----:B------:R-:W-:Y:S01]  /*2d80*/  UIADD3 UR9, UPT, UPT, UR4, 0x70, URZ ;  /* 0x0000007004097890 */ /* 0x000fe2000fffe0ff */
[----:B-1----:R-:W-:Y:S01]  /*2d90*/  LEA R2, R11, UR6, 0x3 ;  /* 0x000000060b027c11 */ /* 0x002fe2000f8e18ff */
[----:B------:R-:W-:Y:S01]  /*2da0*/  UIADD3 UR8, UPT, UPT, UR8, 0x100, URZ ;  /* 0x0000010008087890 */ /* 0x000fe2000fffe0ff */
[----:B------:R1:W-:Y:S01]  /*2db0*/  @!P2 SYNCS.ARRIVE.TRANS64.RED RZ, [R3+URZ], R4 ;  /* 0x0000000403ffa9a7 */ /* 0x0003e200080004ff */
[----:B------:R-:W-:Y:S01]  /*2dc0*/  UIADD3 UR4, UPT, UPT, UR5, 0x1, URZ ;  /* 0x0000000105047890 */ /* 0x000fe2000fffe0ff */
[----:B------:R-:W-:-:S03]  /*2dd0*/  VIADD R8, R8, 0x1 ;  /* 0x0000000108087836 */ /* 0x000fc60000000000 */
[----:B------:R-:W-:Y:S02]  /*2de0*/  UISETP.NE.AND UP0, UPT, UR4, 0x2, UPT ;  /* 0x000000020400788c */ /* 0x000fe4000bf05270 */
[----:B------:R-:W-:Y:S01]  /*2df0*/  ISETP.NE.AND P0, PT, R8, 0x2, PT ;  /* 0x000000020800780c */ /* 0x000fe20003f05270 */
[----:B------:R-:W-:Y:S06]  /*2e00*/  UGETNEXTWORKID.BROADCAST [UR8], [UR9] ;  /* 0x00000000080073ca */ /* 0x000fec0008000100 */
[----:B------:R-:W-:Y:S02]  /*2e10*/  USEL UR7, URZ, 0x1, UP0 ;  /* 0x00000001ff077887 */ /* 0x000fe40008000000 */
[----:B------:R-:W-:-:S04]  /*2e20*/  USEL UR5, UR4, URZ, UP0 ;  /* 0x000000ff04057287 */ /* 0x000fc80008000000 */
[----:B------:R-:W-:Y:S02]  /*2e30*/  LOP3.LUT R12, R12, UR7, RZ, 0x3c, !PT ;  /* 0x000000070c0c7c12 */ /* 0x000fe4000f8e3cff */
[----:B-1----:R-:W-:-:S04]  /*2e40*/  SHF.L.U32 R4, R10, 0x1f, RZ ;  /* 0x0000001f0a047819 */ /* 0x002fc800000006ff */
[----:B------:R-:W1:Y:S02]  /*2e50*/  SYNCS.PHASECHK.TRANS64.TRYWAIT P1, [R2+URZ+0x70], R4 ;  /* 0x00007004020075a7 */ /* 0x000e6400080211ff */
[----:B-1----:R-:W-:Y:S05]  /*2e60*/  @!P1 BRA `(.L_x_51) ;  /* 0x0000004800c09947 */ /* 0x002fea0003800000 */
.L_x_129:
[C---:B-1----:R-:W-:Y:S01]  /*2e70*/  LEA R4, R11.reuse, UR6, 0x4 ;  /* 0x000000060b047c11 */ /* 0x042fe2000f8e20ff */
[----:B------:R-:W-:Y:S01]  /*2e80*/  VIADD R2, R2, 0x80 ;  /* 0x0000008002027836 */ /* 0x000fe20000000000 */
[----:B------:R-:W-:Y:S01]  /*2e90*/  SEL R8, R8, RZ, P0 ;  /* 0x000000ff08087207 */ /* 0x000fe20000000000 */
[----:B------:R-:W-:-:S03]  /*2ea0*/  VIADD R11, R11, 0x1 ;  /* 0x000000010b0b7836 */ /* 0x000fc60000000000 */
[----:B------:R-:W1:Y:S01]  /*2eb0*/  LDS.128 R4, [R4+0x100] ;  /* 0x0001000004047984 */ /* 0x000e620000000c00 */
[----:B------:R-:W-:Y:S02]  /*2ec0*/  PRMT R2, RZ, 0x654, R2 ;  /* 0x00000654ff027816 */ /* 0x000fe40000000002 */
[C---:B------:R-:W-:Y:S01]  /*2ed0*/  ISETP.NE.AND P1, PT, R11.reuse, 0x2, PT ;  /* 0x000000020b00780c */ /* 0x040fe20003f25270 */
[----:B------:R-:W-:Y:S01]  /*2ee0*/  @!PT LDS RZ, [RZ] ;  /* 0x00000000fffff984 */ /* 0x000fe20000000800 */
[----:B------:R-:W-:Y:S01]  /*2ef0*/  @!PT LDS RZ, [RZ] ;  /* 0x00000000fffff984 */ /* 0x000fe20000000800 */
[----:B------:R-:W-:Y:S01]  /*2f00*/  @!PT LDS RZ, [RZ] ;  /* 0x00000000fffff984 */ /* 0x000fe20000000800 */
[----:B------:R-:W-:Y:S01]  /*2f10*/  @!PT LDS RZ, [RZ] ;  /* 0x00000000fffff984 */ /* 0x000fe20000000800 */
[----:B------:R2:W-:Y:S06]  /*2f20*/  MEMBAR.ALL.CTA ;  /* 0x0000000000007992 */ /* 0x0005ec0000008000 */
[----:B--2---:R-:W2:Y:S01]  /*2f30*/  FENCE.VIEW.ASYNC.S ;  /* 0x00000000000073c6 */ /* 0x004ea20000000000 */
[----:B------:R-:W-:Y:S01]  /*2f40*/  SEL R11, R11, RZ, P1 ;  /* 0x000000ff0b0b7207 */ /* 0x000fe20000800000 */
[----:B--2---:R2:W-:Y:S01]  /*2f50*/  SYNCS.ARRIVE.TRANS64.RED.A1T0 RZ, [R2+URZ], RZ ;  /* 0x000000ff02ff79a7 */ /* 0x0045e200081004ff */
[----:B-1----:R-:W-:-:S02]  /*2f60*/  LOP3.LUT P3, RZ, R6, 0x1, RZ, 0xc0, !PT ;  /* 0x0000000106ff7812 */ /* 0x002fc4000786c0ff */
[----:B------:R-:W-:-:S04]  /*2f70*/  SEL R4, RZ, 0x1, P1 ;  /* 0x00000001ff047807 */ /* 0x000fc80000800000 */
[----:B------:R-:W-:Y:S02]  /*2f80*/  LOP3.LUT R10, R10, R4, RZ, 0x3c, !PT ;  /* 0x000000040a0a7212 */ /* 0x000fe400078e3cff */
[----:B--2---:R-:W-:-:S04]  /*2f90*/  SEL R2, RZ, 0x1, P0 ;  /* 0x00000001ff027807 */ /* 0x004fc80000000000 */
[----:B------:R-:W-:Y:S01]  /*2fa0*/  LOP3.LUT R9, R9, R2, RZ, 0x3c, !PT ;  /* 0x0000000209097212 */ /* 0x000fe200078e3cff */
[----:B------:R-:W-:Y:S06]  /*2fb0*/  @P3 BRA `(.L_x_52) ;  /* 0xfffffffc002c3947 */ /* 0x000fec000383ffff */
[----:B------:R-:W-:Y:S01]  /*2fc0*/  ULEA UR4, UR5, UR6, 0x3 ;  /* 0x0000000605047291 */ /* 0x000fe2000f8e18ff */
[----:B------:R-:W-:-:S08]  /*2fd0*/  SHF.L.U32 R2, R12, 0x1f, RZ ;  /* 0x0000001f0c027819 */ /* 0x000fd000000006ff */
[----:B------:R-:W1:Y:S02]  /*2fe0*/  SYNCS.PHASECHK.TRANS64 P0, [UR4+0x80], R2 ;  /* 0x00008002ff0075a7 */ /* 0x000e640008001004 */
[----:B-1----:R-:W-:Y:S05]  /*2ff0*/  @P0 BRA `(.L_x_53) ;  /* 0x0000000000080947 */ /* 0x002fea0003800000 */
[----:B------:R-:W1:Y:S02]  /*3000*/  SYNCS.PHASECHK.TRANS64.TRYWAIT P0, [UR4+0x80], R2 ;  /* 0x00008002ff0075a7 */ /* 0x000e640008001104 */
[----:B-1----:R-:W-:Y:S05]  /*3010*/  @!P0 BRA `(.L_x_54) ;  /* 0x0000004800688947 */ /* 0x002fea0003800000 */
.L_x_53:
[----:B------:R-:W-:-:S04]  /*3020*/  UIADD3 UR7, UPT, UPT, UR5, 0x1, URZ ;  /* 0x0000000105077890 */ /* 0x000fc8000fffe0ff */
[----:B------:R-:W-:-:S04]  /*3030*/  UISETP.NE.AND UP0, UPT, UR7, 0x2, UPT ;  /* 0x000000020700788c */ /* 0x000fc8000bf05270 */
[----:B------:R-:W-:Y:S02]  /*3040*/  USEL UR8, URZ, 0x1, UP0 ;  /* 0x00000001ff087887 */ /* 0x000fe40008000000 */
[----:B------:R-:W-:-:S04]  /*3050*/  USEL UR7, UR7, URZ, UP0 ;  /* 0x000000ff07077287 */ /* 0x000fc80008000000 */
[----:B------:R-:W-:Y:S01]  /*3060*/  ULEA UR7, UR7, UR6, 0x3 ;  /* 0x0000000607077291 */ /* 0x000fe2000f8e18ff */
[----:B-1----:R-:W-:-:S04]  /*3070*/  LOP3.LUT R2, R12, UR8, RZ, 0x3c, !PT ;  /* 0x000000080c027c12 */ /* 0x002fc8000f8e3cff */
[----:B------:R-:W-:-:S04]  /*3080*/  SHF.L.U32 R0, R2, 0x1f, RZ ;  /* 0x0000001f02007819 */ /* 0x000fc800000006ff */
[----:B------:R-:W1:Y:S02]  /*3090*/  SYNCS.PHASECHK.TRANS64 P0, [UR7+0x80], R0 ;  /* 0x00008000ff0075a7 */ /* 0x000e640008001007 */
[----:B-1----:R-:W-:Y:S05]  /*30a0*/  @P0 EXIT ;  /* 0x000000000000094d */ /* 0x002fea0003800000 */
[----:B------:R-:W-:Y:S02]  /*30b0*/  SHF.L.U32 R2, R2, 0x1f, RZ ;  /* 0x0000001f02027819 */ /* 0x000fe400000006ff */
[----:B------:R-:W-:-:S07]  /*30c0*/  MOV R0, UR7 ;  /* 0x0000000700007c02 */ /* 0x000fce0008000f00 */
.L_x_55:
[----:B-1----:R1:W2:Y:S02]  /*30d0*/  SYNCS.PHASECHK.TRANS64.TRYWAIT P0, [R0+URZ+0x80], R2 ;  /* 0x00008002000075a7 */ /* 0x0022a400080011ff */
[----:B--2---:R-:W-:Y:S05]  /*30e0*/  @!P0 NANOSLEEP.SYNCS 0x989680 ;  /* 0x009896800000895d */ /* 0x004fea0003900000 */
[----:B------:R-:W2:Y:S02]  /*30f0*/  @!P0 SYNCS.PHASECHK.TRANS64 P0, [R0+URZ+0x80], R2 ;  /* 0x00008002000085a7 */ /* 0x000ea400080010ff */
[----:B--2---:R-:W-:Y:S05]  /*3100*/  @P0 EXIT ;  /* 0x000000000000094d */ /* 0x004fea0003800000 */
[----:B------:R-:W-:Y:S05]  /*3110*/  BRA `(.L_x_55) ;  /* 0xfffffffc00ec7947 */ /* 0x000fea000383ffff */
.L_x_48:
[----:B------:R-:W-:Y:S05]  /*3120*/  BRA.U UP4, `(.L_x_56) ;  /* 0x0000001104887547 */ /* 0x000fea000b800000 */
[----:B------:R-:W1:Y:S01]  /*3130*/  S2UR UR7, SR_CgaCtaId ;  /* 0x00000000000779c3 */ /* 0x000e620000008800 */
[----:B------:R-:W-:Y:S01]  /*3140*/  UMOV UR4, 0x40 ;  /* 0x0000004000047882 */ /* 0x000fe20000000000 */
[----:B------:R-:W-:Y:S01]  /*3150*/  NOP ;  /* 0x0000000000007918 */ /* 0x000fe20000000000 */
[----:B------:R-:W-:Y:S01]  /*3160*/  UMOV UR6, 0x400 ;  /* 0x0000040000067882 */ /* 0x000fe20000000000 */
[----:B-1----:R-:W-:Y:S02]  /*3170*/  ULEA UR5, UR7, UR4, 0x18 ;  /* 0x0000000407057291 */ /* 0x002fe4000f8ec0ff */
[----:B------:R-:W-:-:S07]  /*3180*/  ULEA UR6, UR7, UR6, 0x18 ;  /* 0x0000000607067291 */ /* 0x000fce000f8ec0ff */
[----:B------:R-:W1:Y:S02]  /*3190*/  LDS.U8 R0, [UR5+0x1c] ;  /* 0x00001c05ff007984 */ /* 0x000e640008000000 */
[----:B-1----:R-:W-:-:S13]  /*31a0*/  ISETP.NE.AND P0, PT, R0, RZ, PT ;  /* 0x000000ff0000720c */ /* 0x002fda0003f05270 */
[----:B------:R-:W-:Y:S05]  /*31b0*/  @P0 BRA `(.L_x_57) ;  /* 0x0000000400080947 */ /* 0x000fea0003800000 */
[----:B------:R-:W-:Y:S02]  /*31c0*/  UISETP.NE.U32.AND UP1, UPT, UR27, 0x1, UPT ;  /* 0x000000011b00788c */ /* 0x000fe4000bf25070 */
[----:B------:R-:W-:-:S07]  /*31d0*/  UIADD3 UR7, UPT, UPT, UR5, 0x8, URZ ;  /* 0x0000000805077890 */ /* 0x000fce000fffe0ff */
[----:B------:R-:W-:Y:S05]  /*31e0*/  BRA.U !UP1, `(.L_x_58) ;  /* 0x00000001099c7547 */ /* 0x000fea000b800000 */
[----:B------:R-:W-:Y:S01]  /*31f0*/  ELECT P0, URZ, PT ;  /* 0x0000000000ff782f */ /* 0x000fe20003800000 */
[----:B------:R-:W-:-:S12]  /*3200*/  BSSY B0, `(.L_x_58) ;  /* 0x0000025000007945 */ /* 0x000fd80003800000 */
[----:B------:R-:W-:Y:S05]  /*3210*/  @!P0 BRA `(.L_x_59) ;  /* 0x00000000008c8947 */ /* 0x000fea0003800000 */
[----:B------:R-:W-:-:S05]  /*3220*/  UMOV UR4, 0x10 ;  /* 0x0000001000047882 */ /* 0x000fca0000000000 */
[----:B------:R-:W-:Y:S04]  /*3230*/  DEPBAR.LE SB1, 0x36 ;  /* 0x00009d800000791a */ /* 0x000fe80000000000 */
[----:B------:R-:W1:Y:S02]  /*3240*/  UTCATOMSWS.2CTA.FIND_AND_SET.ALIGN UP0, UR4, UR4 ;  /* 0x00000004000475e3 */ /* 0x000e640008200800 */
[----:B-1----:R-:W-:Y:S01]  /*3250*/  MOV R10, UR4 ;  /* 0x00000004000a7c02 */ /* 0x002fe20008000f00 */
[----:B------:R-:W-:Y:S06]  /*3260*/  BRA.U UP0, `(.L_x_60) ;  /* 0x0000000100187547 */ /* 0x000fec000b800000 */
.L_x_61:
[----:B------:R-:W-:Y:S05]  /*3270*/  NANOSLEEP 0x64 ;  /* 0x000000640000795d */ /* 0x000fea0003800000 */
[----:B------:R-:W-:-:S05]  /*3280*/  UMOV UR4, 0x10 ;  /* 0x0000001000047882 */ /* 0x000fca0000000000 */
[----:B------:R-:W-:Y:S04]  /*3290*/  DEPBAR.LE SB1, 0x36 ;  /* 0x00009d800000791a */ /* 0x000fe80000000000 */
[----:B------:R-:W1:Y:S02]  /*32a0*/  UTCATOMSWS.2CTA.FIND_AND_SET.ALIGN UP0, UR4, UR4 ;  /* 0x00000004000475e3 */ /* 0x000e640008200800 */
[----:B-1----:R-:W-:Y:S01]  /*32b0*/  MOV R10, UR4 ;  /* 0x00000004000a7c02 */ /* 0x002fe20008000f00 */
[----:B------:R-:W-:Y:S05]  /*32c0*/  BRA.U !UP0, `(.L_x_61) ;  /* 0xfffffffd08e87547 */ /* 0x000fea000b83ffff */
.L_x_60:
[----:B------:R-:W1:Y:S01]  /*32d0*/  LDS R6, [UR5+0x10] ;  /* 0x00001005ff067984 */ /* 0x000e620008000800 */
[----:B------:R-:W-:Y:S01]  /*32e0*/  IMAD.U32 R0, RZ, RZ, UR6 ;  /* 0x00000006ff007e24 */ /* 0x000fe2000f8e00ff */
[----:B------:R-:W-:-:S03]  /*32f0*/  MOV R4, UR29 ;  /* 0x0000001d00047c02 */ /* 0x000fc60008000f00 */
[----:B------:R-:W-:Y:S01]  /*3300*/  VIADD R0, R0, 0x120 ;  /* 0x0000012000007836 */ /* 0x000fe20000000000 */
[----:B-1----:R-:W-:-:S04]  /*3310*/  SHF.L.U32 R6, R6, 0x1f, RZ ;  /* 0x0000001f06067819 */ /* 0x002fc800000006ff */
[----:B------:R-:W1:Y:S02]  /*3320*/  SYNCS.PHASECHK.TRANS64.TRYWAIT P0, [UR5+0x8], R6 ;  /* 0x00000806ff0075a7 */ /* 0x000e640008001105 */
[----:B-1----:R-:W-:Y:S05]  /*3330*/  @P0 BRA `(.L_x_62) ;  /* 0x0000000000080947 */ /* 0x002fea0003800000 */
[----:B------:R-:W1:Y:S02]  /*3340*/  SYNCS.PHASECHK.TRANS64.TRYWAIT P0, [UR5+0x8], R6 ;  /* 0x00000806ff0075a7 */ /* 0x000e640008001105 */
[----:B-1----:R-:W-:Y:S05]  /*3350*/  @!P0 BRA `(.L_x_63) ;  /* 0x0000004400b08947 */ /* 0x002fea0003800000 */
.L_x_62:
[----:B------:R-:W-:Y:S01]  /*3360*/  PRMT R4, R4, 0x654, R0 ;  /* 0x0000065404047816 */ /* 0x000fe20000000000 */
[----:B------:R-:W-:Y:S01]  /*3370*/  HFMA2 R0, -RZ, RZ, 0, 5.9604644775390625e-08 ;  /* 0x00000001ff007431 */ /* 0x000fe200000001ff */
[----:B------:R-:W-:Y:S01]  /*3380*/  UPRMT UR4, UR29, 0x654, UR7 ;  /* 0x000006541d047896 */ /* 0x000fe20008000007 */
[----:B------:R-:W-:Y:S02]  /*3390*/  IMAD.MOV.U32 R8, RZ, RZ, 0xffff ;  /* 0x0000ffffff087424 */ /* 0x000fe400078e00ff */
[----:B-1----:R-:W-:Y:S02]  /*33a0*/  IMAD.MOV.U32 R6, RZ, RZ, 0x4 ;  /* 0x00000004ff067424 */ /* 0x002fe400078e00ff */
[----:B------:R-:W-:Y:S01]  /*33b0*/  IMAD.SHL.U32 R9, R10, 0x20, RZ ;  /* 0x000000200a097824 */ /* 0x000fe200078e00ff */
[----:B------:R-:W-:Y:S02]  /*33c0*/  MOV R5, UR4 ;  /* 0x0000000400057c02 */ /* 0x000fe40008000f00 */
[-C--:B------:R-:W-:Y:S01]  /*33d0*/  SHF.L.U32 R8, R8, R10.reuse, RZ ;  /* 0x0000000a08087219 */ /* 0x080fe200000006ff */
[----:B------:R1:W-:Y:S01]  /*33e0*/  SYNCS.ARRIVE.TRANS64.RED RZ, [UR4], R6 ;  /* 0x00000006ffff79a7 */ /* 0x0003e20008000404 */
[----:B------:R-:W-:Y:S01]  /*33f0*/  SHF.L.U32 R7, R0, R10, RZ ;  /* 0x0000000a00077219 */ /* 0x000fe200000006ff */
[----:B------:R1:W-:Y:S04]  /*3400*/  STS [UR6+0x120], R9 ;  /* 0x00012009ff007988 */ /* 0x0003e80008000806 */
[----:B------:R1:W-:Y:S04]  /*3410*/  STAS [R4.64], R10 ;  /* 0x0000000a04007dbd */ /* 0x0003e8000c0008ff */
[----:B------:R1:W-:Y:S04]  /*3420*/  ATOMS.OR RZ, [UR5+0x14], R8 ;  /* 0x00001408ffff798c */ /* 0x0003e8000b000005 */
[----:B------:R1:W-:Y:S04]  /*3430*/  ATOMS.OR RZ, [UR5+0x18], R7 ;  /* 0x00001807ffff798c */ /* 0x0003e8000b000005 */
[----:B------:R1:W-:Y:S02]  /*3440*/  ATOMS.XOR RZ, [UR5+0x10], R0 ;  /* 0x00001000ffff798c */ /* 0x0003e4000b800005 */
.L_x_59:
[----:B------:R-:W-:Y:S05]  /*3450*/  BSYNC B0 ;  /* 0x0000000000007941 */ /* 0x000fea0003800000 */
.L_x_58:
[----:B------:R-:W-:Y:S05]  /*3460*/  BRA.U UP1, `(.L_x_64) ;  /* 0x00000001016c7547 */ /* 0x000fea000b800000 */
[----:B------:R-:W-:-:S03]  /*3470*/  UMOV UR4, 0xffffffff ;  /* 0xffffffff00047882 */ /* 0x000fc60000000000 */
[----:B------:R-:W-:Y:S05]  /*3480*/  BRA.DIV UR4, `(.L_x_65) ;  /* 0x00000046047c7947 */ /* 0x000fea000b800000 */
[----:B------:R-:W-:-:S13]  /*3490*/  ELECT P0, URZ, PT ;  /* 0x0000000000ff782f */ /* 0x000fda0003800000 */
.L_x_133:
[----:B------:R-:W-:Y:S05]  /*34a0*/  @!P0 BRA `(.L_x_64) ;  /* 0x00000000005c8947 */ /* 0x000fea0003800000 */
[----:B-1----:R-:W1:Y:S02]  /*34b0*/  LDS R4, [UR5+0x10] ;  /* 0x00001005ff047984 */ /* 0x002e640008000800 */
[----:B-1----:R-:W-:-:S04]  /*34c0*/  SHF.L.U32 R4, R4, 0x1f, RZ ;  /* 0x0000001f04047819 */ /* 0x002fc800000006ff */
[----:B------:R-:W1:Y:S02]  /*34d0*/  SYNCS.PHASECHK.TRANS64.TRYWAIT P0, [UR5+0x8], R4 ;  /* 0x00000804ff0075a7 */ /* 0x000e640008001105 */
[----:B-1----:R-:W-:Y:S05]  /*34e0*/  @P0 BRA `(.L_x_66) ;  /* 0x0000000000080947 */ /* 0x002fea0003800000 */
[----:B------:R-:W1:Y:S02]  /*34f0*/  SYNCS.PHASECHK.TRANS64.TRYWAIT P0, [UR5+0x8], R4 ;  /* 0x00000804ff0075a7 */ /* 0x000e640008001105 */
[----:B-1----:R-:W-:Y:S05]  /*3500*/  @!P0 BRA `(.L_x_67) ;  /* 0x0000004400808947 */ /* 0x002fea0003800000 */
.L_x_66:
[----:B------:R-:W2:Y:S01]  /*3510*/  LDS R6, [UR6+0x120] ;  /* 0x00012006ff067984 */ /* 0x000ea20008000800 */
[----:B-1----:R-:W-:Y:S02]  /*3520*/  HFMA2 R0, -RZ, RZ, 0, 5.9604644775390625e-08 ;  /* 0x00000001ff007431 */ /* 0x002fe400000001ff */
[----:B------:R-:W-:Y:S01]  /*3530*/  IMAD.MOV.U32 R4, RZ, RZ, 0xffff ;  /* 0x0000ffffff047424 */ /* 0x000fe200078e00ff */
[----:B------:R-:W-:Y:S01]  /*3540*/  UPRMT UR4, UR29, 0x654, UR7 ;  /* 0x000006541d047896 */ /* 0x000fe20008000007 */
[----:B--2---:R-:W-:-:S03]  /*3550*/  IMAD.SHL.U32 R5, R6, 0x20, RZ ;  /* 0x0000002006057824 */ /* 0x004fc600078e00ff */
[-C--:B------:R-:W-:Y:S02]  /*3560*/  SHF.L.U32 R4, R4, R6.reuse, RZ ;  /* 0x0000000604047219 */ /* 0x080fe400000006ff */
[----:B------:R-:W-:Y:S01]  /*3570*/  SHF.L.U32 R6, R0, R6, RZ ;  /* 0x0000000600067219 */ /* 0x000fe200000006ff */
[----:B------:R2:W-:Y:S04]  /*3580*/  STS [UR6+0x120], R5 ;  /* 0x00012005ff007988 */ /* 0x0005e80008000806 */
[----:B------:R2:W-:Y:S04]  /*3590*/  ATOMS.OR RZ, [UR5+0x14], R4 ;  /* 0x00001404ffff798c */ /* 0x0005e8000b000005 */
[----:B------:R2:W-:Y:S01]  /*35a0*/  ATOMS.OR RZ, [UR5+0x18], R6 ;  /* 0x00001806ffff798c */ /* 0x0005e2000b000005 */
[----:B------:R-:W-:Y:S03]  /*35b0*/  SYNCS.ARRIVE.TRANS64.RED.A1T0 RZ, [UR4], RZ ;  /* 0x000000ffffff79a7 */ /* 0x000fe60008100404 */
[----:B------:R2:W-:Y:S01]  /*35c0*/  ATOMS.XOR RZ, [UR5+0x10], R0 ;  /* 0x00001000ffff798c */ /* 0x0005e2000b800005 */
[----:B------:R-:W-:Y:S05]  /*35d0*/  BRA `(.L_x_64) ;  /* 0x0000000000107947 */ /* 0x000fea0003800000 */
.L_x_57:
[----:B------:R-:W-:Y:S02]  /*35e0*/  MOV R0, 0xffffffff ;  /* 0xffffffff00007802 */ /* 0x000fe40000000f00 */
[----:B------:R-:W-:-:S03]  /*35f0*/  MOV R4, 0x3620 ;  /* 0x0000362000047802 */ /* 0x000fc60000000f00 */
[----:B------:R1:W-:Y:S04]  /*3600*/  STS [UR6+0x120], R0 ;  /* 0x00012000ff007988 */ /* 0x0003e80008000806 */
[----:B-1---5:R-:W-:Y:S05]  /*3610*/  CALL.REL.NOINC `($__internal_1_$__cuda_sm10x_tcgen05_guardrail_trap_phase_invalid_during_alloc) ;  /* 0x0000004800887944 */ /* 0x022fea0003c00000 */
.L_x_64:
[----:B------:R-:W-:Y:S05]  /*3620*/  WARPSYNC.ALL ;  /* 0x0000000000007948 */ /* 0x000fea0003800000 */
[----:B------:R-:W3:Y:S01]  /*3630*/  S2UR UR4, SR_CgaCtaId ;  /* 0x00000000000479c3 */ /* 0x000ee20000008800 */
[----:B------:R-:W-:Y:S01]  /*3640*/  UMOV UR13, 0x400 ;  /* 0x00000400000d7882 */ /* 0x000fe20000000000 */
[----:B------:R-:W-:-:S06]  /*3650*/  NOP ;  /* 0x0000000000007918 */ /* 0x000fcc0000000000 */
[----:B------:R-:W-:Y:S06]  /*3660*/  BAR.ARV 0x6, 0xa0 ;  /* 0x0182800000007b1d */ /* 0x000fec0000002000 */
[----:B------:R-:W4:Y:S01]  /*3670*/  LDCU UR6, c[0x0][0x38c] ;  /* 0x00007180ff0677ac */ /* 0x000f220008000800 */
[----:B------:R-:W-:Y:S01]  /*3680*/  LOP3.LUT R3, R3, 0xffff, RZ, 0xc0, !PT ;  /* 0x0000ffff03037812 */ /* 0x000fe200078ec0ff */
[----:B-1----:R-:W-:Y:S01]  /*3690*/  IMAD.MOV.U32 R9, RZ, RZ, 0x1 ;  /* 0x00000001ff097424 */ /* 0x002fe200078e00ff */
[----:B------:R-:W-:Y:S01]  /*36a0*/  LOP3.LUT R2, R2, 0xffff, RZ, 0xc0, !PT ;  /* 0x0000ffff02027812 */ /* 0x000fe200078ec0ff */
[----:B------:R-:W-:Y:S01]  /*36b0*/  IMAD.MOV.U32 R8, RZ, RZ, RZ ;  /* 0x000000ffff087224 */ /* 0x000fe200078e00ff */
[----:B------:R-:W-:Y:S01]  /*36c0*/  R2UR UR16, R3 ;  /* 0x00000000031072ca */ /* 0x000fe200000e0000 */
[----:B------:R-:W-:Y:S01]  /*36d0*/  UMOV UR20, URZ ;  /* 0x000000ff00147c82 */ /* 0x000fe20008000000 */
[----:B------:R-:W-:-:S02]  /*36e0*/  R2UR UR24, R2 ;  /* 0x00000000021872ca */ /* 0x000fc400000e0000 */
[----:B------:R-:W-:Y:S01]  /*36f0*/  CS2R R2, SRZ ;  /* 0x0000000000027805 */ /* 0x000fe2000001ff00 */
[----:B------:R-:W-:Y:S01]  /*3700*/  UMOV UR10, URZ ;  /* 0x000000ff000a7c82 */ /* 0x000fe20008000000 */
[----:B---3--:R-:W-:Y:S02]  /*3710*/  ULEA UR13, UR4, UR13, 0x18 ;  /* 0x0000000d040d7291 */ /* 0x008fe4000f8ec0ff */
[----:B------:R-:W-:Y:S02]  /*3720*/  UISETP.NE.AND UP3, UPT, UR27, URZ, UPT ;  /* 0x000000ff1b00728c */ /* 0x000fe4000bf65270 */
[----:B------:R-:W-:Y:S02]  /*3730*/  UIADD3 UR5, UPT, UPT, UR13, 0x4400, URZ ;  /* 0x000044000d057890 */ /* 0x000fe4000fffe0ff */
[----:B------:R-:W-:Y:S02]  /*3740*/  UIADD3 UR4, UPT, UPT, UR13, 0x9400, URZ ;  /* 0x000094000d047890 */ /* 0x000fe4000fffe0ff */
[----:B----4-:R-:W-:Y:S01]  /*3750*/  UIADD3 UR6, UPT, UPT, UR6, 0x1f, URZ ;  /* 0x0000001f06067890 */ /* 0x010fe2000fffe0ff */
[----:B--2---:R-:W1:Y:S01]  /*3760*/  LDS R0, [UR13+0x120] ;  /* 0x0001200dff007984 */ /* 0x004e620008000800 */
[----:B------:R-:W-:-:S02]  /*3770*/  USHF.R.U32.HI UR5, URZ, 0x4, UR5 ;  /* 0x00000004ff057899 */ /* 0x000fc40008011605 */
[----:B------:R-:W-:Y:S02]  /*3780*/  USHF.R.S32.HI UR21, URZ, 0x1f, UR6 ;  /* 0x0000001fff157899 */ /* 0x000fe40008011406 */
[----:B------:R-:W-:Y:S02]  /*3790*/  USHF.R.U32.HI UR4, URZ, 0x4, UR4 ;  /* 0x00000004ff047899 */ /* 0x000fe40008011604 */
[----:B------:R-:W-:Y:S02]  /*37a0*/  ULEA.HI UR21, UR21, UR6, URZ, 0x5 ;  /* 0x0000000615157291 */ /* 0x000fe4000f8f28ff */
[----:B------:R-:W-:Y:S02]  /*37b0*/  ULOP3.LUT UR5, UR5, 0x3fff, URZ, 0xc0, !UPT ;  /* 0x00003fff05057892 */ /* 0x000fe4000f8ec0ff */
[----:B------:R-:W-:Y:S02]  /*37c0*/  USHF.R.S32.HI UR21, URZ, 0x5, UR21 ;  /* 0x00000005ff157899 */ /* 0x000fe40008011415 */
[----:B------:R-:W-:-:S02]  /*37d0*/  ULOP3.LUT UR18, UR4, 0x3fff, URZ, 0xc0, !UPT ;  /* 0x00003fff04127892 */ /* 0x000fc4000f8ec0ff */
[----:B------:R-:W-:Y:S02]  /*37e0*/  UISETP.LT.AND UP0, UPT, UR21, 0x1, UPT ;  /* 0x000000011500788c */ /* 0x000fe4000bf01270 */
[----:B------:R-:W-:Y:S02]  /*37f0*/  ULOP3.LUT UR17, UR5, 0x10000, URZ, 0xfc, !UPT ;  /* 0x0001000005117892 */ /* 0x000fe4000f8efcff */
[----:B------:R-:W-:Y:S02]  /*3800*/  ULOP3.LUT UR18, UR18, 0x10000, URZ, 0xfc, !UPT ;  /* 0x0001000012127892 */ /* 0x000fe4000f8efcff */
[----:B------:R-:W-:Y:S01]  /*3810*/  USEL UR25, UR21, 0x1, !UP0 ;  /* 0x0000000115197887 */ /* 0x000fe2000c000000 */
[----:B------:R-:W-:Y:S01]  /*3820*/  UMOV UR11, URZ ;  /* 0x000000ff000b7c82 */ /* 0x000fe20008000000 */
[----:B------:R-:W-:Y:S01]  /*3830*/  UMOV UR22, 0x0 ;  /* 0x0000000000167882 */ /* 0x000fe20000000000 */
[----:B------:R-:W-:Y:S01]  /*3840*/  UMOV UR23, 0x10100010 ;  /* 0x1010001000177882 */ /* 0x000fe20000000000 */
[----:B-1----:R-:W-:-:S15]  /*3850*/  R2UR UR26, R0 ;  /* 0x00000000001a72ca */ /* 0x002fde00000e0000 */
.L_x_75:
[C---:B------:R-:W-:Y:S02]  /*3860*/  LEA R0, R8.reuse, UR13, 0x3 ;  /* 0x0000000d08007c11 */ /* 0x040fe4000f8e18ff */
[----:B------:R-:W-:Y:S02]  /*3870*/  SHF.L.U32 R4, R3, 0x1f, RZ ;  /* 0x0000001f03047819 */ /* 0x000fe400000006ff */
[----:B------:R-:W-:Y:S02]  /*3880*/  LEA R5, R8, UR13, 0x4 ;  /* 0x0000000d08057c11 */ /* 0x000fe4000f8e20ff */
[----:B------:R-:W1:Y:S02]  /*3890*/  SYNCS.PHASECHK.TRANS64.TRYWAIT P0, [R0+URZ+0x70], R4 ;  /* 0x00007004000075a7 */ /* 0x000e6400080011ff */
[----:B-1-3--:R-:W-:Y:S05]  /*38a0*/  @!P0 BRA `(.L_x_68) ;  /* 0x0000004000b08947 */ /* 0x00afea0003800000 */
.L_x_134:
[----:B-1----:R-:W1:Y:S01]  /*38b0*/  LDS.128 R4, [R5+0x100] ;  /* 0x0001000005047984 */ /* 0x002e620000000c00 */
[----:B------:R-:W-:Y:S02]  /*38c0*/  VIADD R0, R0, 0x80 ;  /* 0x0000008000007836 */ /* 0x000fe40000000000 */
[----:B------:R-:W-:Y:S01]  /*38d0*/  VIADD R8, R8, 0x1 ;  /* 0x0000000108087836 */ /* 0x000fe20000000000 */
[----:B------:R-:W-:Y:S01]  /*38e0*/  @!PT LDS RZ, [RZ] ;  /* 0x00000000fffff984 */ /* 0x000fe20000000800 */
[----:B------:R-:W-:Y:S01]  /*38f0*/  @!PT LDS RZ, [RZ] ;  /* 0x00000000fffff984 */ /* 0x000fe20000000800 */
[----:B------:R-:W-:Y:S01]  /*3900*/  @!PT LDS RZ, [RZ] ;  /* 0x00000000fffff984 */ /* 0x000fe20000000800 */
[----:B------:R-:W-:Y:S01]  /*3910*/  @!PT LDS RZ, [RZ] ;  /* 0x00000000fffff984 */ /* 0x000fe20000000800 */
[----:B------:R2:W-:Y:S06]  /*3920*/  MEMBAR.ALL.CTA ;  /* 0x0000000000007992 */ /* 0x0005ec0000008000 */
[----:B--2---:R-:W2:Y:S01]  /*3930*/  FENCE.VIEW.ASYNC.S ;  /* 0x00000000000073c6 */ /* 0x004ea20000000000 */
[----:B------:R-:W-:-:S04]  /*3940*/  PRMT R0, RZ, 0x654, R0 ;  /* 0x00000654ff007816 */ /* 0x000fc80000000000 */
[----:B--2---:R2:W-:Y:S01]  /*3950*/  SYNCS.ARRIVE.TRANS64.RED.A1T0 RZ, [R0+URZ], RZ ;  /* 0x000000ff00ff79a7 */ /* 0x0045e200081004ff */
[----:B-1----:R-:W-:Y:S01]  /*3960*/  LOP3.LUT P1, RZ, R6, 0x1, RZ, 0xc0, !PT ;  /* 0x0000000106ff7812 */ /* 0x002fe2000782c0ff */
[----:B--2---:R-:W-:-:S12]  /*3970*/  BRA.U UP3, `(.L_x_69) ;  /* 0x0000000103cc7547 */ /* 0x004fd8000b800000 */
[----:B------:R-:W1:Y:S01]  /*3980*/  LDCU UR4, c[0x0][0x38c] ;  /* 0x00007180ff0477ac */ /* 0x000e620008000800 */
[----:B------:R-:W-:Y:S02]  /*3990*/  PLOP3.LUT P2, PT, PT, PT, PT, 0x80, 0x8 ;  /* 0x000000000008781c */ /* 0x000fe40003f4f070 */
[----:B------:R-:W-:Y:S01]  /*39a0*/  SHF.L.U32 R4, R9, 0x1f, RZ ;  /* 0x0000001f09047819 */ /* 0x000fe200000006ff */
[----:B------:R-:W-:Y:S02]  /*39b0*/  ULEA UR19, UR20, UR13, 0x3 ;  /* 0x0000000d14137291 */ /* 0x000fe4000f8e18ff */
[----:B-1----:R-:W-:-:S06]  /*39c0*/  UISETP.GE.AND UP0, UPT, UR4, 0x1, UPT ;  /* 0x000000010400788c */ /* 0x002fcc000bf06270 */
[----:B------:R-:W-:-:S05]  /*39d0*/  PLOP3.LUT P0, PT, PT, PT, UP0, 0x80, 0x8 ;  /* 0x000000000008781c */ /* 0x000fca0003f0f008 */
[----:B------:R-:W-:-:S08]  /*39e0*/  @UP0 ULEA UR4, UR10, UR13, 0x3 ;  /* 0x0000000d0a040291 */ /* 0x000fd0000f8e18ff */
[----:B------:R-:W-:-:S04]  /*39f0*/  @P0 SHF.L.U32 R0, R2, 0x1f, RZ ;  /* 0x0000001f02000819 */ /* 0x000fc800000006ff */
[----:B------:R1:W2:Y:S01]  /*3a00*/  @P0 SYNCS.PHASECHK.TRANS64.TRYWAIT P2, [UR4], R0 ;  /* 0x00000000ff0005a7 */ /* 0x0002a20008041104 */
[----:B------:R-:W3:Y:S02]  /*3a10*/  SYNCS.PHASECHK.TRANS64.TRYWAIT P0, [UR19+0xb0], R4 ;  /* 0x0000b004ff0075a7 */ /* 0x000ee40008001113 */
[----:B-123--:R-:W-:Y:S05]  /*3a20*/  @!P0 BRA `(.L_x_70) ;  /* 0x0000004000648947 */ /* 0x00efea0003800000 */
.L_x_136:
[----:B------:R-:W-:Y:S01]  /*3a30*/  UMOV UR14, UR11 ;  /* 0x0000000b000e7c82 */ /* 0x000fe20008000000 */
[----:B------:R-:W-:Y:S05]  /*3a40*/  BRA.U !UP0, `(.L_x_71) ;  /* 0x0000000108887547 */ /* 0x000fea000b800000 */
[----:B------:R-:W-:Y:S02]  /*3a50*/  UIADD3 UR14, UPT, UPT, UR25, UR11, URZ ;  /* 0x0000000b190e7290 */ /* 0x000fe4000fffe0ff */
[----:B------:R-:W-:Y:S02]  /*3a60*/  ULEA UR15, UR20, UR26, 0x6 ;  /* 0x0000001a140f7291 */ /* 0x000fe4000f8e30ff */
[----:B------:R-:W-:Y:S01]  /*3a70*/  UPLOP3.LUT UP2, UPT, UPT, UPT, UPT, 0x40, 0x4 ;  /* 0x000000000004789c */ /* 0x000fe20003f4e870 */
[----:B------:R-:W-:Y:S01]  /*3a80*/  UMOV UR12, UR21 ;  /* 0x00000015000c7c82 */ /* 0x000fe20008000000 */
[----:B------:R-:W-:-:S09]  /*3a90*/  UMOV UR5, UR10 ;  /* 0x0000000a00057c82 */ /* 0x000fd20008000000 */
.L_x_74:
[----:B--2---:R-:W-:Y:S01]  /*3aa0*/  ULEA UR6, UR5, UR13, 0x3 ;  /* 0x0000000d05067291 */ /* 0x004fe2000f8e18ff */
[----:B---3--:R-:W-:Y:S11]  /*3ab0*/  @P2 BRA `(.L_x_72) ;  /* 0x00000000000c2947 */ /* 0x008ff60003800000 */
[----:B-1----:R-:W-:Y:S04]  /*3ac0*/  SHF.L.U32 R4, R2, 0x1f, RZ ;  /* 0x0000001f02047819 */ /* 0x002fe800000006ff */
[----:B------:R-:W1:Y:S02]  /*3ad0*/  SYNCS.PHASECHK.TRANS64.TRYWAIT P0, [UR6], R4 ;  /* 0x00000004ff0075a7 */ /* 0x000e640008001106 */
[----:B-1----:R-:W-:Y:S05]  /*3ae0*/  @!P0 BRA `(.L_x_73) ;  /* 0x00000040004c8947 */ /* 0x002fea0003800000 */
.L_x_72:
[----:B------:R-:W-:Y:S01]  /*3af0*/  UISETP.NE.AND UP0, UPT, UR12, 0x1, UPT ;  /* 0x000000010c00788c */ /* 0x000fe2000bf05270 */
[----:B------:R-:W-:Y:S01]  /*3b00*/  PLOP3.LUT P2, PT, PT, PT, PT, 0x80, 0x8 ;  /* 0x000000000008781c */ /* 0x000fe20003f4f070 */
[----:B------:R-:W-:Y:S02]  /*3b10*/  UIADD3 UR4, UPT, UPT, UR5, 0x1, URZ ;  /* 0x0000000105047890 */ /* 0x000fe4000fffe0ff */
[----:B------:R-:W-:Y:S02]  /*3b20*/  ULEA UR8, UR5, UR18, 0x6 ;  /* 0x0000001205087291 */ /* 0x000fe4000f8e30ff */
[----:B------:R-:W-:Y:S01]  /*3b30*/  UISETP.NE.AND UP1, UPT, UR4, 0x5, UPT ;  /* 0x000000050400788c */ /* 0x000fe2000bf25270 */
[----:B------:R-:W-:Y:S01]  /*3b40*/  PLOP3.LUT P0, PT, PT, PT, UP0, 0x80, 0x8 ;  /* 0x000000000008781c */ /* 0x000fe20003f0f008 */
[----:B------:R-:W-:Y:S02]  /*3b50*/  UIADD3 UR11, UPT, UPT, UR11, 0x1, URZ ;  /* 0x000000010b0b7890 */ /* 0x000fe4000fffe0ff */
[----:B------:R-:W-:Y:S02]  /*3b60*/  USEL UR7, URZ, 0x1, UP1 ;  /* 0x00000001ff077887 */ /* 0x000fe40008800000 */
[----:B------:R-:W-:Y:S01]  /*3b70*/  USEL UR10, UR4, URZ, UP1 ;  /* 0x000000ff040a7287 */ /* 0x000fe20008800000 */
[----:B------:R-:W-:Y:S01]  /*3b80*/  UMOV UR9, 0xc0004010 ;  /* 0xc000401000097882 */ /* 0x000fe20000000000 */
[----:B------:R-:W-:Y:S02]  /*3b90*/  UIADD3 UR12, UPT, UPT, UR12, -0x1, URZ ;  /* 0xffffffff0c0c7890 */ /* 0x000fe4000fffe0ff */
[----:B------:R-:W-:Y:S01]  /*3ba0*/  LOP3.LUT R2, R2, UR7, RZ, 0x3c, !PT ;  /* 0x0000000702027c12 */ /* 0x000fe2000f8e3cff */
[----:B------:R-:W-:Y:S01]  /*3bb0*/  @UP0 ULEA UR4, UR10, UR13, 0x3 ;  /* 0x0000000d0a040291 */ /* 0x000fe2000f8e18ff */
[----:B------:R-:W-:Y:S02]  /*3bc0*/  UMOV UR7, 0xc0004010 ;  /* 0xc000401000077882 */ /* 0x000fe40000000000 */
[----:B-1----:R-:W-:Y:S01]  /*3bd0*/  @P0 SHF.L.U32 R0, R2, 0x1f, RZ ;  /* 0x0000001f02000819 */ /* 0x002fe200000006ff */
[----:B------:R-:W-:Y:S05]  /*3be0*/  UISETP.NE.AND UP0, UPT, UR11, UR14, UPT ;  /* 0x0000000e0b00728c */ /* 0x000fea000bf05270 */
[----:B------:R2:W3:Y:S01]  /*3bf0*/  @P0 SYNCS.PHASECHK.TRANS64.TRYWAIT P2, [UR4], R0 ;  /* 0x00000000ff0005a7 */ /* 0x0004e20008041104 */
[----:B------:R-:W-:Y:S02]  /*3c00*/  UIADD3 UR4, UPT, UPT, UR6, 0x28, URZ ;  /* 0x0000002806047890 */ /* 0x000fe4000fffe0ff */
[----:B------:R-:W-:Y:S03]  /*3c10*/  ULEA UR6, UR5, UR17, 0x8 ;  /* 0x0000001105067291 */ /* 0x000fe6000f8e40ff */
[----:B------:R-:W-:Y:S06]  /*3c20*/  UMOV UR5, UR10 ;  /* 0x0000000a00057c82 */ /* 0x000fec0008000000 */
[----:B------:R2:W-:Y:S01]  /*3c30*/  UTCQMMA.2CTA gdesc[UR6], gdesc[UR8], tmem[UR15], tmem[UR22], idesc[UR23], UP2 ;  /* 0x00ff1608060075ea */ /* 0x0005e2000920030f */
[----:B------:R-:W-:Y:S01]  /*3c40*/  UPLOP3.LUT UP2, UPT, UPT, UPT, UPT, 0x80, 0x8 ;  /* 0x000000000008789c */ /* 0x000fe20003f4f070 */
[----:B------:R2:W-:Y:S01]  /*3c50*/  UTCBAR.2CTA.MULTICAST [UR4], URZ, UR16 ;  /* 0x000000ff040073e9 */ /* 0x0005e20008200810 */
[----:B------:R-:W-:Y:S09]  /*3c60*/  BRA.U UP0, `(.L_x_74) ;  /* 0xfffffffd008c7547 */ /* 0x000ff2000b83ffff */
.L_x_71:
[----:B--2---:R-:W-:Y:S01]  /*3c70*/  UIADD3 UR4, UPT, UPT, UR19, 0x90, URZ ;  /* 0x0000009013047890 */ /* 0x004fe2000fffe0ff */
[----:B------:R-:W-:-:S08]  /*3c80*/  UMOV UR11, UR14 ;  /* 0x0000000e000b7c82 */ /* 0x000fd00008000000 */
[----:B------:R2:W-:Y:S01]  /*3c90*/  UTCBAR.2CTA.MULTICAST [UR4], URZ, UR24 ;  /* 0x000000ff040073e9 */ /* 0x0005e20008200818 */
[----:B------:R-:W-:Y:S02]  /*3ca0*/  NOP ;  /* 0x0000000000007918 */ /* 0x000fe40000000000 */
.L_x_69:
[----:B--2---:R-:W-:Y:S01]  /*3cb0*/  UIADD3 UR4, UPT, UPT, UR20, 0x1, URZ ;  /* 0x0000000114047890 */ /* 0x004fe2000fffe0ff */
[----:B------:R-:W-:-:S03]  /*3cc0*/  ISETP.NE.AND P0, PT, R8, 0x2, PT ;  /* 0x000000020800780c */ /* 0x000fc60003f05270 */
[----:B------:R-:W-:Y:S01]  /*3cd0*/  UISETP.NE.AND UP0, UPT, UR4, 0x4, UPT ;  /* 0x000000040400788c */ /* 0x000fe2000bf05270 */
[----:B-1----:R-:W-:Y:S02]  /*3ce0*/  SEL R0, RZ, 0x1, P0 ;  /* 0x00000001ff007807 */ /* 0x002fe40000000000 */
[----:B------:R-:W-:Y:S01]  /*3cf0*/  SEL R8, R8, RZ, P0 ;  /* 0x000000ff08087207 */ /* 0x000fe20000000000 */
[----:B------:R-:W-:Y:S01]  /*3d00*/  USEL UR5, URZ, 0x1, UP0 ;  /* 0x00000001ff057887 */ /* 0x000fe20008000000 */
[----:B------:R-:W-:Y:S01]  /*3d10*/  LOP3.LUT R3, R3, R0, RZ, 0x3c, !PT ;  /* 0x0000000003037212 */ /* 0x000fe200078e3cff */
[----:B------:R-:W-:-:S04]  /*3d20*/  USEL UR20, UR4, URZ, UP0 ;  /* 0x000000ff04147287 */ /* 0x000fc80008000000 */
[----:B------:R-:W-:Y:S01]  /*3d30*/  LOP3.LUT R9, R9, UR5, RZ, 0x3c, !PT ;  /* 0x0000000509097c12 */ /* 0x000fe2000f8e3cff */
[----:B------:R-:W-:Y:S07]  /*3d40*/  @P1 BRA `(.L_x_75) ;  /* 0xfffffff800c41947 */ /* 0x000fee000383ffff */
[----:B------:R-:W1:Y:S01]  /*3d50*/  S2UR UR8, SR_CgaCtaId ;  /* 0x00000000000879c3 */ /* 0x000e620000008800 */
[----:B------:R-:W-:Y:S01]  /*3d60*/  ELECT P0, URZ, PT ;  /* 0x0000000000ff782f */ /* 0x000fe20003800000 */
[----:B------:R-:W-:Y:S01]  /*3d70*/  HFMA2 R0, -RZ, RZ, 0, 5.9604644775390625e-08 ;  /* 0x00000001ff007431 */ /* 0x000fe200000001ff */
[----:B------:R-:W-:-:S05]  /*3d80*/  UMOV UR4, 0x40 ;  /* 0x0000004000047882 */ /* 0x000fca0000000000 */
[----:B------:R-:W-:Y:S01]  /*3d90*/  UVIRTCOUNT.DEALLOC.SMPOOL 0x80 ;  /* 0x000000800000784c */ /* 0x000fe20000000000 */
[----:B------:R-:W-:Y:S02]  /*3da0*/  UISETP.NE.AND UP1, UPT, UR27, URZ, UPT ;  /* 0x000000ff1b00728c */ /* 0x000fe4000bf25270 */
[----:B-1----:R-:W-:-:S09]  /*3db0*/  ULEA UR8, UR8, UR4, 0x18 ;  /* 0x0000000408087291 */ /* 0x002fd2000f8ec0ff */
[----:B------:R1:W-:Y:S01]  /*3dc0*/  @P0 STS.U8 [UR8+0x1c], R0 ;  /* 0x00001c00ff000988 */ /* 0x0003e20008000008 */
[----:B------:R-:W-:Y:S05]  /*3dd0*/  BRA.U UP1, `(.L_x_76) ;  /* 0x0000000101a07547 */ /* 0x000fea000b800000 */
[----:B------:R-:W-:Y:S01]  /*3de0*/  UIADD3 UR7, UPT, UPT, UR13, 0xb0, URZ ;  /* 0x000000b00d077890 */ /* 0x000fe2000fffe0ff */
[----:B------:R-:W-:-:S03]  /*3df0*/  SHF.L.U32 R2, R9, 0x1f, RZ ;  /* 0x0000001f09027819 */ /* 0x000fc600000006ff */
[----:B------:R-:W-:-:S09]  /*3e00*/  ULEA UR4, UR20, UR7, 0x3 ;  /* 0x0000000714047291 */ /* 0x000fd2000f8e18ff */
[----:B------:R-:W2:Y:S02]  /*3e10*/  SYNCS.PHASECHK.TRANS64.TRYWAIT P0, [UR4], R2 ;  /* 0x00000002ff0075a7 */ /* 0x000ea40008001104 */
[----:B--2---:R-:W-:Y:S05]  /*3e20*/  @!P0 BRA `(.L_x_77) ;  /* 0x0000003c00948947 */ /* 0x004fea0003800000 */
.L_x_139:
        /* <DEDUP_REMOVED lines=9> */
.L_x_141:
        /* <DEDUP_REMOVED lines=9> */
.L_x_143:
[----:B------:R-:W-:-:S04]  /*3f50*/  UIADD3 UR4, UPT, UPT, UR4, 0x1, URZ ;  /* 0x0000000104047890 */ /* 0x000fc8000fffe0ff */
[----:B------:R-:W-:-:S04]  /*3f60*/  UISETP.NE.AND UP0, UPT, UR4, 0x4, UPT ;  /* 0x000000040400788c */ /* 0x000fc8000bf05270 */
[----:B------:R-:W-:Y:S02]  /*3f70*/  USEL UR5, URZ, 0x1, UP0 ;  /* 0x00000001ff057887 */ /* 0x000fe40008000000 */
[----:B------:R-:W-:-:S04]  /*3f80*/  USEL UR4, UR4, URZ, UP0 ;  /* 0x000000ff04047287 */ /* 0x000fc80008000000 */
[----:B------:R-:W-:Y:S01]  /*3f90*/  ULEA UR4, UR4, UR7, 0x3 ;  /* 0x0000000704047291 */ /* 0x000fe2000f8e18ff */
[----:B------:R-:W-:-:S04]  /*3fa0*/  LOP3.LUT R2, R2, UR5, RZ, 0x3c, !PT ;  /* 0x0000000502027c12 */ /* 0x000fc8000f8e3cff */
[----:B------:R-:W-:Y:S01]  /*3fb0*/  SHF.L.U32 R2, R2, 0x1f, RZ ;  /* 0x0000001f02027819 */ /* 0x000fe200000006ff */
[----:B-1----:R-:W-:-:S04]  /*3fc0*/  IMAD.U32 R0, RZ, RZ, UR4 ;  /* 0x00000004ff007e24 */ /* 0x002fc8000f8e00ff */
[----:B------:R1:W2:Y:S03]  /*3fd0*/  SYNCS.PHASECHK.TRANS64.TRYWAIT P0, [R0+URZ], R2 ;  /* 0x00000002000075a7 */ /* 0x0002a600080011ff */
[----:B--2---:R-:W-:Y:S05]  /*3fe0*/  @!P0 NANOSLEEP.SYNCS 0x989680 ;  /* 0x009896800000895d */ /* 0x004fea0003900000 */
[----:B------:R-:W2:Y:S02]  /*3ff0*/  @!P0 SYNCS.PHASECHK.TRANS64 P0, [R0+URZ], R2 ;  /* 0x00000002000085a7 */ /* 0x000ea400080010ff */
[----:B--2---:R-:W-:Y:S05]  /*4000*/  @P0 BRA `(.L_x_80) ;  /* 0x0000000000200947 */ /* 0x004fea0003800000 */
.L_x_81:
[----:B--2---:R2:W4:Y:S02]  /*4010*/  SYNCS.PHASECHK.TRANS64.TRYWAIT P0, [R0+URZ], R2 ;  /* 0x00000002000075a7 */ /* 0x00452400080011ff */
[----:B----4-:R-:W-:Y:S05]  /*4020*/  @!P0 NANOSLEEP.SYNCS 0x989680 ;  /* 0x009896800000895d */ /* 0x010fea0003900000 */
[----:B------:R-:W4:Y:S02]  /*4030*/  @!P0 SYNCS.PHASECHK.TRANS64 P0, [R0+URZ], R2 ;  /* 0x00000002000085a7 */ /* 0x000f2400080010ff */
[----:B----4-:R-:W-:Y:S05]  /*4040*/  @!P0 BRA `(.L_x_81) ;  /* 0xfffffffc00f08947 */ /* 0x010fea000383ffff */
[----:B------:R-:W-:Y:S05]  /*4050*/  BRA `(.L_x_80) ;  /* 0x00000000000c7947 */ /* 0x000fea0003800000 */
.L_x_76:
[----:B------:R-:W-:-:S04]  /*4060*/  UIADD3 UR4, UPT, UPT, UR13, 0xf0, URZ ;  /* 0x000000f00d047890 */ /* 0x000fc8000fffe0ff */
[----:B------:R-:W-:-:S09]  /*4070*/  UPRMT UR4, UR29, 0x654, UR4 ;  /* 0x000006541d047896 */ /* 0x000fd20008000004 */
[----:B------:R-:W-:Y:S03]  /*4080*/  SYNCS.ARRIVE.TRANS64.RED.A1T0 RZ, [UR4], RZ ;  /* 0x000000ffffff79a7 */ /* 0x000fe60008100404 */
.L_x_80:
[----:B-12---:R-:W-:Y:S01]  /*4090*/  SHF.L.U32 R2, RZ, 0x1f, RZ ;  /* 0x0000001fff027819 */ /* 0x006fe200000006ff */
[----:B------:R-:W-:Y:S01]  /*40a0*/  UIADD3 UR4, UPT, UPT, UR13, 0xf0, URZ ;  /* 0x000000f00d047890 */ /* 0x000fe2000fffe0ff */
[----:B------:R-:W-:Y:S02]  /*40b0*/  PLOP3.LUT P0, PT, PT, PT, UP1, 0x80, 0x8 ;  /* 0x000000000008781c */ /* 0x000fe40003f0f018 */
[----:B------:R-:W1:Y:S02]  /*40c0*/  SYNCS.PHASECHK.TRANS64.TRYWAIT P1, [UR13+0xf0], R2 ;  /* 0x0000f002ff0075a7 */ /* 0x000e64000802110d */
[----:B-1----:R-:W-:Y:S09]  /*40d0*/  @!P1 BRA `(.L_x_82) ;  /* 0x0000003c00309947 */ /* 0x002ff20003800000 */
.L_x_145:
[----:B------:R-:W-:Y:S01]  /*40e0*/  @!UP1 UPRMT UR4, UR29, 0x654, UR4 ;  /* 0x000006541d049896 */ /* 0x000fe20008000004 */
[----:B------:R-:W-:Y:S01]  /*40f0*/  UMOV UR5, 0xffff ;  /* 0x0000ffff00057882 */ /* 0x000fe20000000000 */
[----:B------:R-:W-:-:S07]  /*4100*/  UMOV UR6, 0x1 ;  /* 0x0000000100067882 */ /* 0x000fce0000000000 */
[----:B------:R-:W-:Y:S01]  /*4110*/  @!P0 SYNCS.ARRIVE.TRANS64.RED.A1T0 RZ, [UR4], RZ ;  /* 0x000000ffffff89a7 */ /* 0x000fe20008100404 */
[----:B------:R-:W-:Y:S01]  /*4120*/  NOP ;  /* 0x0000000000007918 */ /* 0x000fe20000000000 */
[----:B-1----:R-:W1:Y:S01]  /*4130*/  LDS R0, [UR8+0x14] ;  /* 0x00001408ff007984 */ /* 0x002e620008000800 */
[----:B------:R-:W-:-:S04]  /*4140*/  ULOP3.LUT UR4, UR26, 0xffff, URZ, 0xc0, !UPT ;  /* 0x0000ffff1a047892 */ /* 0x000fc8000f8ec0ff */
[----:B------:R-:W-:-:S04]  /*4150*/  USHF.R.U32.HI UR4, URZ, 0x5, UR4 ;  /* 0x00000005ff047899 */ /* 0x000fc80008011604 */
[----:B------:R-:W-:Y:S02]  /*4160*/  USHF.L.U32 UR5, UR5, UR4, URZ ;  /* 0x0000000405057299 */ /* 0x000fe400080006ff */
[----:B------:R-:W-:-:S04]  /*4170*/  USHF.L.U32 UR4, UR6, UR4, URZ ;  /* 0x0000000406047299 */ /* 0x000fc800080006ff */
[----:B-1----:R-:W-:-:S04]  /*4180*/  LOP3.LUT R0, R0, UR5, RZ, 0xc0, !PT ;  /* 0x0000000500007c12 */ /* 0x002fc8000f8ec0ff */
[----:B------:R-:W-:-:S13]  /*4190*/  ISETP.NE.AND P0, PT, R0, UR5, PT ;  /* 0x0000000500007c0c */ /* 0x000fda000bf05270 */
[----:B------:R-:W-:Y:S05]  /*41a0*/  @P0 BRA `(.L_x_83) ;  /* 0x0000000000580947 */ /* 0x000fea0003800000 */
[----:B------:R-:W1:Y:S02]  /*41b0*/  LDS R0, [UR8+0x18] ;  /* 0x00001808ff007984 */ /* 0x000e640008000800 */
[----:B-1----:R-:W-:-:S04]  /*41c0*/  LOP3.LUT R0, R0, UR4, RZ, 0xc0, !PT ;  /* 0x0000000400007c12 */ /* 0x002fc8000f8ec0ff */
[----:B------:R-:W-:-:S13]  /*41d0*/  ISETP.NE.AND P0, PT, R0, UR4, PT ;  /* 0x0000000400007c0c */ /* 0x000fda000bf05270 */
[----:B------:R-:W-:Y:S05]  /*41e0*/  @P0 BRA `(.L_x_84) ;  /* 0x00000000003c0947 */ /* 0x000fea0003800000 */
[----:B------:R-:W1:Y:S01]  /*41f0*/  S2R R2, SR_LANEID ;  /* 0x0000000000027919 */ /* 0x000e620000000000 */
[----:B------:R-:W-:-:S06]  /*4200*/  ULOP3.LUT UR5, URZ, UR5, URZ, 0x33, !UPT ;  /* 0x00000005ff057292 */ /* 0x000fcc000f8e33ff */
[----:B------:R-:W-:-:S04]  /*4210*/  IMAD.U32 R0, RZ, RZ, UR5 ;  /* 0x00000005ff007e24 */ /* 0x000fc8000f8e00ff */
[----:B------:R2:W4:Y:S02]  /*4220*/  REDUX UR7, R0 ;  /* 0x00000000000773c4 */ /* 0x0005240000000000 */
[----:B------:R1:W-:Y:S01]  /*4230*/  UTCATOMSWS.AND URZ, UR5 ;  /* 0x0000000500ff79e3 */ /* 0x0003e20008000000 */
[----:B--2---:R-:W-:Y:S01]  /*4240*/  LOP3.LUT R0, RZ, UR4, RZ, 0x33, !PT ;  /* 0x00000004ff007c12 */ /* 0x004fe2000f8e33ff */
[----:B------:R-:W-:Y:S02]  /*4250*/  VOTEU.ANY UR4, UPT, PT ;  /* 0x0000000000047886 */ /* 0x000fe400038e0100 */
[----:B------:R-:W-:Y:S02]  /*4260*/  UFLO.U32 UR4, UR4 ;  /* 0x00000004000472bd */ /* 0x000fe400080e0000 */
[----:B------:R-:W2:Y:S04]  /*4270*/  REDUX UR6, R0 ;  /* 0x00000000000673c4 */ /* 0x000ea80000000000 */
[----:B-1----:R-:W-:-:S02]  /*4280*/  ISETP.EQ.U32.AND P0, PT, R2, UR4, PT ;  /* 0x0000000402007c0c */ /* 0x002fc4000bf02070 */
[----:B----4-:R-:W-:-:S11]  /*4290*/  MOV R2, UR7 ;  /* 0x0000000700027c02 */ /* 0x010fd60008000f00 */
[----:B------:R1:W-:Y:S01]  /*42a0*/  @P0 ATOMS.AND RZ, [UR8+0x14], R2 ;  /* 0x00001402ffff098c */ /* 0x0003e2000a800008 */
[----:B--2---:R-:W-:-:S05]  /*42b0*/  IMAD.U32 R0, RZ, RZ, UR6 ;  /* 0x00000006ff007e24 */ /* 0x004fca000f8e00ff */
[----:B------:R1:W-:Y:S01]  /*42c0*/  @P0 ATOMS.AND RZ, [UR8+0x18], R0 ;  /* 0x00001800ffff098c */ /* 0x0003e2000a800008 */
[----:B------:R-:W-:Y:S05]  /*42d0*/  BRA `(.L_x_85) ;  /* 0x0000000000147947 */ /* 0x000fea0003800000 */
.L_x_84:
[----:B------:R-:W-:Y:S02]  /*42e0*/  MOV R2, 0x4300 ;  /* 0x0000430000027802 */ /* 0x000fe40000000f00 */
[----:B---3-5:R-:W-:Y:S05]  /*42f0*/  CALL.REL.NOINC `($__internal_0_$__cuda_sm10x_tcgen05_guardrail_trap_col_being_dealloced_not_returned_by_alloc) ;  /* 0x0000003c00447944 */ /* 0x028fea0003c00000 */
[----:B------:R-:W-:Y:S05]  /*4300*/  BRA `(.L_x_85) ;  /* 0x0000000000087947 */ /* 0x000fea0003800000 */
.L_x_83:
[----:B------:R-:W-:Y:S02]  /*4310*/  MOV R2, 0x4330 ;  /* 0x0000433000027802 */ /* 0x000fe40000000f00 */
[----:B---3-5:R-:W-:Y:S05]  /*4320*/  CALL.REL.NOINC `($__internal_2_$__cuda_sm10x_tcgen05_guardrail_trap_unallocated_columns_being_dealloced) ;  /* 0x0000003c00507944 */ /* 0x028fea0003c00000 */
.L_x_85:
[----:B------:R-:W-:Y:S01]  /*4330*/  NOP ;  /* 0x0000000000007918 */ /* 0x000fe20000000000 */
[----:B------:R-:W-:Y:S05]  /*4340*/  EXIT ;  /* 0x000000000000794d */ /* 0x000fea0003800000 */
.L_x_56:
[----:B------:R-:W-:-:S09]  /*4350*/  UISETP.NE.OR UP0, UPT, UR13, 0x3, !UP3 ;  /* 0x000000030d00788c */ /* 0x000fd2000df05670 */
[----:B------:R-:W-:Y:S05]  /*4360*/  BRA.U UP0, `(.L_x_86) ;  /* 0x0000000d000c7547 */ /* 0x000fea000b800000 */
[----:B------:R-:W1:Y:S01]  /*4370*/  S2UR UR10, SR_CgaCtaId ;  /* 0x00000000000a79c3 */ /* 0x000e620000008800 */
[----:B------:R-:W2:Y:S01]  /*4380*/  LDCU UR26, c[0x0][0x370] ;  /* 0x00006e00ff1a77ac */ /* 0x000ea20008000800 */
[----:B------:R-:W-:Y:S02]  /*4390*/  HFMA2 R13, -RZ, RZ, 0, 0 ;  /* 0x00000000ff0d7431 */ /* 0x000fe400000001ff */
[----:B------:R-:W-:Y:S01]  /*43a0*/  IMAD.MOV.U32 R15, RZ, RZ, 0x1 ;  /* 0x00000001ff0f7424 */ /* 0x000fe200078e00ff */
[----:B------:R-:W-:Y:S01]  /*43b0*/  MOV R12, 0x2000 ;  /* 0x00002000000c7802 */ /* 0x000fe20000000f00 */
[----:B------:R-:W2:Y:S01]  /*43c0*/  LDCU.128 UR28, c[0x0][0xb10] ;  /* 0x00016200ff1c77ac */ /* 0x000ea20008000c00 */
[----:B------:R-:W-:Y:S01]  /*43d0*/  IMAD.MOV.U32 R14, RZ, RZ, RZ ;  /* 0x000000ffff0e7224 */ /* 0x000fe200078e00ff */
[----:B------:R-:W3:Y:S01]  /*43e0*/  LDC.64 R16, c[0x0][0x348] ;  /* 0x0000d200ff107b82 */ /* 0x000ee20000000a00 */
[----:B------:R-:W4:Y:S01]  /*43f0*/  LDCU UR25, c[0x0][0x374] ;  /* 0x00006e80ff1977ac */ /* 0x000f220008000800 */
[----:B------:R-:W1:Y:S06]  /*4400*/  LDCU UR16, c[0x0][0xb0c] ;  /* 0x00016180ff1077ac */ /* 0x000e6c0008000800 */
[----:B------:R-:W3:Y:S01]  /*4410*/  LDC.64 R2, c[0x0][0x888] ;  /* 0x00022200ff027b82 */ /* 0x000ee20000000a00 */
[----:B------:R-:W1:Y:S01]  /*4420*/  LDCU UR35, c[0x0][0xb20] ;  /* 0x00016400ff2377ac */ /* 0x000e620008000800 */
[----:B------:R-:W1:Y:S06]  /*4430*/  LDCU UR4, c[0x0][0xb30] ;  /* 0x00016600ff0477ac */ /* 0x000e6c0008000800 */
[----:B------:R-:W3:Y:S01]  /*4440*/  LDC.64 R4, c[0x0][0x890] ;  /* 0x00022400ff047b82 */ /* 0x000ee20000000a00 */
[----:B------:R-:W-:Y:S01]  /*4450*/  UMOV UR17, 0x400 ;  /* 0x0000040000117882 */ /* 0x000fe20000000000 */
[----:B--2---:R-:W-:-:S02]  /*4460*/  UIMAD.WIDE.U32 UR6, UR26, UR28, URZ ;  /* 0x0000001c1a0672a5 */ /* 0x004fc4000f8e00ff */
[----:B----4-:R-:W-:Y:S02]  /*4470*/  UIMAD.WIDE.U32 UR8, UR25, UR31, URZ ;  /* 0x0000001f190872a5 */ /* 0x010fe4000f8e00ff */
[----:B-1----:R-:W-:Y:S02]  /*4480*/  ULEA UR17, UR10, UR17, 0x18 ;  /* 0x000000110a117291 */ /* 0x002fe4000f8ec0ff */
[----:B------:R-:W-:Y:S02]  /*4490*/  UPLOP3.LUT UP3, UPT, UPT, UPT, UPT, 0x40, 0x4 ;  /* 0x000000000004789c */ /* 0x000fe40003f6e870 */
[----:B------:R-:W-:Y:S01]  /*44a0*/  UIADD3 UR27, UPT, UPT, UR17, 0x50, URZ ;  /* 0x00000050111b7890 */ /* 0x000fe2000fffe0ff */
[----:B------:R-:W-:Y:S01]  /*44b0*/  UMOV UR6, UR7 ;  /* 0x0000000700067c82 */ /* 0x000fe20008000000 */
[----:B------:R-:W-:Y:S01]  /*44c0*/  UMOV UR32, UR9 ;  /* 0x0000000900207c82 */ /* 0x000fe20008000000 */
[----:B------:R-:W-:Y:S02]  /*44d0*/  UISETP.GE.AND UP0, UPT, UR40, 0x1, UPT ;  /* 0x000000012800788c */ /* 0x000fe4000bf06270 */
[----:B------:R-:W-:Y:S01]  /*44e0*/  UISETP.NE.AND UP4, UPT, UR40, 0x1, UPT ;  /* 0x000000012800788c */ /* 0x000fe2000bf85270 */
[----:B------:R-:W1:Y:S01]  /*44f0*/  LDCU.64 UR14, c[0x0][0xb28] ;  /* 0x00016500ff0e77ac */ /* 0x000e620008000a00 */
[----:B------:R-:W-:-:S02]  /*4500*/  UISETP.NE.AND UP6, UPT, UR16, 0x1, UPT ;  /* 0x000000011000788c */ /* 0x000fc4000bfc5270 */
[----:B------:R-:W-:Y:S02]  /*4510*/  UISETP.NE.AND UP5, UPT, UR30, 0x1, UPT ;  /* 0x000000011e00788c */ /* 0x000fe4000bfa5270 */
[----:B------:R-:W-:Y:S02]  /*4520*/  UPRMT UR27, UR10, 0x654, UR27 ;  /* 0x000006540a1b7896 */ /* 0x000fe4000800001b */
[----:B------:R-:W-:Y:S02]  /*4530*/  USHF.R.U32.HI UR33, URZ, UR29, UR6 ;  /* 0x0000001dff217299 */ /* 0x000fe40008011606 */
[----:B------:R-:W-:Y:S02]  /*4540*/  USHF.R.U32.HI UR32, URZ, UR35, UR32 ;  /* 0x00000023ff207299 */ /* 0x000fe40008011620 */
[----:B------:R-:W-:-:S11]  /*4550*/  UISETP.NE.AND UP2, UPT, UR4, 0x1, UPT ;  /* 0x000000010400788c */ /* 0x000fd6000bf45270 */
.L_x_94:
[C---:B------:R-:W-:Y:S02]  /*4560*/  LEA R7, R14.reuse, UR17, 0x3 ;  /* 0x000000110e077c11 */ /* 0x040fe4000f8e18ff */
[----:B------:R-:W-:Y:S02]  /*4570*/  SHF.L.U32 R0, R13, 0x1f, RZ ;  /* 0x0000001f0d007819 */ /* 0x000fe400000006ff */
[----:B------:R-:W-:Y:S02]  /*4580*/  LEA R8, R14, UR17, 0x4 ;  /* 0x000000110e087c11 */ /* 0x000fe4000f8e20ff */
[----:B--2---:R-:W2:Y:S02]  /*4590*/  SYNCS.PHASECHK.TRANS64.TRYWAIT P0, [R7+URZ+0x70], R0 ;  /* 0x00007000070075a7 */ /* 0x004ea400080011ff */
[----:B--2---:R-:W-:Y:S05]  /*45a0*/  @!P0 BRA `(.L_x_87) ;  /* 0x0000003800148947 */ /* 0x004fea0003800000 */
.L_x_146:
[----:B------:R-:W4:Y:S01]  /*45b0*/  LDS.128 R8, [R8+0x100] ;  /* 0x0001000008087984 */ /* 0x000f220000000c00 */
[----:B------:R-:W-:Y:S01]  /*45c0*/  UISETP.GE.AND UP0, UPT, UR40, 0x1, UPT ;  /* 0x000000012800788c */ /* 0x000fe2000bf06270 */
[----:B------:R-:W-:Y:S01]  /*45d0*/  @!PT LDS RZ, [RZ] ;  /* 0x00000000fffff984 */ /* 0x000fe20000000800 */
[----:B------:R-:W-:Y:S01]  /*45e0*/  @!PT LDS RZ, [RZ] ;  /* 0x00000000fffff984 */ /* 0x000fe20000000800 */
[----:B------:R-:W-:Y:S01]  /*45f0*/  @!PT LDS RZ, [RZ] ;  /* 0x00000000fffff984 */ /* 0x000fe20000000800 */
[----:B------:R-:W-:Y:S01]  /*4600*/  @!PT LDS RZ, [RZ] ;  /* 0x00000000fffff984 */ /* 0x000fe20000000800 */
[----:B------:R1:W-:Y:S06]  /*4610*/  MEMBAR.ALL.CTA ;  /* 0x0000000000007992 */ /* 0x0003ec0000008000 */
[----:B-1----:R-:W1:Y:S01]  /*4620*/  FENCE.VIEW.ASYNC.S ;  /* 0x00000000000073c6 */ /* 0x002e620000000000 */
[----:B----4-:R-:W-:Y:S11]  /*4630*/  LOP3.LUT P0, RZ, R10, 0x1, RZ, 0xc0, !PT ;  /* 0x000000010aff7812 */ /* 0x010ff6000780c0ff */
[----:B------:R-:W-:Y:S02]  /*4640*/  @!UPT UIADD3 URZ, UPT, UPT, URZ, URZ, URZ ;  /* 0x000000fffffff290 */ /* 0x000fe4000fffe0ff */
[----:B-1----:R-:W-:Y:S01]  /*4650*/  VOTEU.ANY UP1, P0 ;  /* 0x0000000000ff7886 */ /* 0x002fe20000020100 */
[----:B------:R-:W-:Y:S11]  /*4660*/  PLOP3.LUT P0, PT, PT, PT, UP1, 0x80, 0x8 ;  /* 0x000000000008781c */ /* 0x000ff60003f0f018 */
[----:B------:R-:W-:Y:S02]  /*4670*/  @!UPT UIADD3 URZ, UPT, UPT, URZ, URZ, URZ ;  /* 0x000000fffffff290 */ /* 0x000fe4000fffe0ff */
[----:B--2---:R-:W-:Y:S02]  /*4680*/  @P0 SHF.R.U32.HI R0, RZ, 0x10, R9 ;  /* 0x00000010ff000819 */ /* 0x004fe40000011609 */
[----:B------:R-:W-:Y:S02]  /*4690*/  @P0 MOV R6, R8 ;  /* 0x0000000800060202 */ /* 0x000fe40000000f00 */
[----:B------:R-:W-:Y:S01]  /*46a0*/  @P0 R2UR UR4, R0 ;  /* 0x00000000000402ca */ /* 0x000fe200000e0000 */
[----:B------:R-:W-:Y:S01]  /*46b0*/  VIADD R0, R7, 0x80 ;  /* 0x0000008007007836 */ /* 0x000fe20000000000 */
[----:B------:R-:W-:Y:S02]  /*46c0*/  @P0 LOP3.LUT R8, R9, 0xffff, RZ, 0xc0, !PT ;  /* 0x0000ffff09080812 */ /* 0x000fe400078ec0ff */
[----:B------:R-:W-:Y:S02]  /*46d0*/  @P0 R2UR UR6, R6 ;  /* 0x00000000060602ca */ /* 0x000fe400000e0000 */
[----:B------:R-:W-:Y:S02]  /*46e0*/  PRMT R0, RZ, 0x654, R0 ;  /* 0x00000654ff007816 */ /* 0x000fe40000000000 */
[----:B------:R-:W-:Y:S02]  /*46f0*/  @P0 R2UR UR5, R8 ;  /* 0x00000000080502ca */ /* 0x000fe400000e0000 */
[----:B------:R1:W-:Y:S03]  /*4700*/  SYNCS.ARRIVE.TRANS64.RED.A1T0 RZ, [R0+URZ], RZ ;  /* 0x000000ff00ff79a7 */ /* 0x0003e600081004ff */
[----:B------:R-:W-:Y:S04]  /*4710*/  @UP1 UMOV UR24, UR4 ;  /* 0x0000000400181c82 */ /* 0x000fe80008000000 */
[----:B------:R-:W-:Y:S04]  /*4720*/  @UP1 UMOV UR13, UR6 ;  /* 0x00000006000d1c82 */ /* 0x000fe80008000000 */
[----:B------:R-:W-:Y:S01]  /*4730*/  @UP1 UMOV UR7, UR5 ;  /* 0x0000000500071c82 */ /* 0x000fe20008000000 */
[----:B------:R-:W-:Y:S05]  /*4740*/  BRA.U !UP0, `(.L_x_88) ;  /* 0x0000000108a47547 */ /* 0x000fea000b800000 */
[----:B------:R-:W-:Y:S02]  /*4750*/  UIMAD.WIDE.U32 UR10, UR7, UR31, URZ ;  /* 0x0000001f070a72a5 */ /* 0x000fe4000f8e00ff */
[----:B------:R-:W-:Y:S02]  /*4760*/  UIMAD.WIDE.U32 UR18, UR13, UR28, URZ ;  /* 0x0000001c0d1272a5 */ /* 0x000fe4000f8e00ff */
[----:B------:R-:W-:Y:S02]  /*4770*/  USEL UR4, UR25, UR32, !UP5 ;  /* 0x0000002019047287 */ /* 0x000fe4000e800000 */
[----:B------:R-:W-:Y:S02]  /*4780*/  USEL UR8, UR26, UR33, !UP6 ;  /* 0x000000211a087287 */ /* 0x000fe4000f000000 */
[----:B------:R-:W-:Y:S02]  /*4790*/  UIMAD.WIDE.U32 UR20, UR4, UR14, URZ ;  /* 0x0000000e041472a5 */ /* 0x000fe4000f8e00ff */
[----:B------:R-:W-:Y:S01]  /*47a0*/  UIMAD.WIDE.U32 UR22, UR8, UR14, URZ ;  /* 0x0000000e081672a5 */ /* 0x000fe2000f8e00ff */
[----:B------:R-:W-:Y:S02]  /*47b0*/  UMOV UR5, UR11 ;  /* 0x0000000b00057c82 */ /* 0x000fe40008000000 */
[----:B------:R-:W-:Y:S03]  /*47c0*/  USHF.R.U32.HI UR6, URZ, UR35, UR5 ;  /* 0x00000023ff067299 */ /* 0x000fe60008011605 */
[----:B------:R-:W-:Y:S01]  /*47d0*/  UMOV UR5, UR19 ;  /* 0x0000001300057c82 */ /* 0x000fe20008000000 */
[----:B------:R-:W-:Y:S02]  /*47e0*/  USEL UR6, UR7, UR6, !UP5 ;  /* 0x0000000607067287 */ /* 0x000fe4000e800000 */
[----:B------:R-:W-:Y:S02]  /*47f0*/  USHF.R.U32.HI UR9, URZ, UR29, UR5 ;  /* 0x0000001dff097299 */ /* 0x000fe40008011605 */
[----:B------:R-:W-:Y:S01]  /*4800*/  UIMAD.WIDE.U32 UR10, UR6, UR14, URZ ;  /* 0x0000000e060a72a5 */ /* 0x000fe2000f8e00ff */
[----:B------:R-:W-:Y:S02]  /*4810*/  UMOV UR5, UR21 ;  /* 0x0000001500057c82 */ /* 0x000fe40008000000 */
[----:B------:R-:W-:Y:S03]  /*4820*/  @UP4 USHF.R.U32.HI UR4, URZ, UR15, UR5 ;  /* 0x0000000fff044299 */ /* 0x000fe60008011605 */
[----:B------:R-:W-:Y:S01]  /*4830*/  UMOV UR5, UR23 ;  /* 0x0000001700057c82 */ /* 0x000fe20008000000 */
[----:B------:R-:W-:Y:S02]  /*4840*/  UIMAD UR4, UR40, UR4, URZ ;  /* 0x00000004280472a4 */ /* 0x000fe4000f8e02ff */
[----:B------:R-:W-:Y:S02]  /*4850*/  @UP4 USHF.R.U32.HI UR8, URZ, UR15, UR5 ;  /* 0x0000000fff084299 */ /* 0x000fe40008011605 */
[----:B------:R-:W-:Y:S02]  /*4860*/  USEL UR5, UR13, UR9, !UP6 ;  /* 0x000000090d057287 */ /* 0x000fe4000f000000 */
[----:B------:R-:W-:Y:S02]  /*4870*/  UIMAD UR9, UR40, UR8, URZ ;  /* 0x00000008280972a4 */ /* 0x000fe4000f8e02ff */
[----:B------:R-:W-:Y:S03]  /*4880*/  UISETP.GE.AND UP0, UPT, UR6, UR4, UPT ;  /* 0x000000040600728c */ /* 0x000fe6000bf06270 */
[----:B------:R-:W-:Y:S01]  /*4890*/  UMOV UR4, UR11 ;  /* 0x0000000b00047c82 */ /* 0x000fe20008000000 */
[----:B------:R-:W-:Y:S02]  /*48a0*/  UISETP.GE.OR UP0, UPT, UR5, UR9, UP0 ;  /* 0x000000090500728c */ /* 0x000fe40008706670 */
[----:B------:R-:W-:Y:S02]  /*48b0*/  USHF.R.U32.HI UR4, URZ, UR15, UR4 ;  /* 0x0000000fff047299 */ /* 0x000fe40008011604 */
[----:B------:R-:W-:Y:S02]  /*48c0*/  UIMAD.WIDE.U32 UR10, UR5, UR14, URZ ;  /* 0x0000000e050a72a5 */ /* 0x000fe4000f8e00ff */
[----:B------:R-:W-:Y:S04]  /*48d0*/  USEL UR12, UR6, UR4, !UP4 ;  /* 0x00000004060c7287 */ /* 0x000fe8000e000000 */
[----:B------:R-:W-:Y:S01]  /*48e0*/  UIADD3 UR9, UPT, UPT, -UR12, URZ, URZ ;  /* 0x000000ff0c097290 */ /* 0x000fe2000fffe1ff */
[----:B------:R-:W-:Y:S02]  /*48f0*/  @!UP0 UMOV UR4, UR11 ;  /* 0x0000000b00048c82 */ /* 0x000fe40008000000 */
[----:B------:R-:W-:Y:S02]  /*4900*/  @!UP0 USHF.R.U32.HI UR4, URZ, UR15, UR4 ;  /* 0x0000000fff048299 */ /* 0x000fe40008011604 */
[----:B------:R-:W-:Y:S02]  /*4910*/  UIMAD UR9, UR40, UR9, UR6 ;  /* 0x00000009280972a4 */ /* 0x000fe4000f8e0206 */
[----:B------:R-:W-:Y:S04]  /*4920*/  @!UP0 USEL UR4, UR5, UR4, !UP4 ;  /* 0x0000000405048287 */ /* 0x000fe8000e000000 */
[----:B------:R-:W-:Y:S02]  /*4930*/  @!UP0 UIMAD UR9, UR8, UR9, UR4 ;  /* 0x00000009080982a4 */ /* 0x000fe4000f8e0204 */
[----:B------:R-:W-:Y:S02]  /*4940*/  @!UP0 UIADD3 UR10, UPT, UPT, UR12, -UR4, URZ ;  /* 0x800000040c0a8290 */ /* 0x000fe4000fffe0ff */
[----:B------:R-:W-:Y:S02]  /*4950*/  UIADD3 UR4, UPT, UPT, -UR5, URZ, URZ ;  /* 0x000000ff05047290 */ /* 0x000fe4000fffe1ff */
[----:B------:R-:W-:Y:S02]  /*4960*/  UIADD3 UR8, UPT, UPT, -UR6, URZ, URZ ;  /* 0x000000ff06087290 */ /* 0x000fe4000fffe1ff */
[----:B------:R-:W-:Y:S02]  /*4970*/  @!UP0 UIMAD UR6, UR10, UR40, UR5 ;  /* 0x000000280a0682a4 */ /* 0x000fe4000f8e0205 */
[----:B------:R-:W-:Y:S02]  /*4980*/  UIMAD UR13, UR16, UR4, UR13 ;  /* 0x00000004100d72a4 */ /* 0x000fe4000f8e020d */
[----:B------:R-:W-:Y:S01]  /*4990*/  UIMAD UR7, UR30, UR8, UR7 ;  /* 0x000000081e0772a4 */ /* 0x000fe2000f8e0207 */
[----:B------:R-:W-:Y:S02]  /*49a0*/  @!UP0 UMOV UR5, UR9 ;  /* 0x0000000900058c82 */ /* 0x000fe40008000000 */
[----:B------:R-:W-:Y:S02]  /*49b0*/  UIMAD UR13, UR5, UR16, UR13 ;  /* 0x00000010050d72a4 */ /* 0x000fe4000f8e020d */
[----:B------:R-:W-:Y:S11]  /*49c0*/  UIMAD UR7, UR6, UR30, UR7 ;  /* 0x0000001e060772a4 */ /* 0x000ff6000f8e0207 */
[----:B------:R-:W-:Y:S01]  /*49d0*/  @!UPT UIADD3 URZ, UPT, UPT, URZ, URZ, URZ ;  /* 0x000000fffffff290 */ /* 0x000fe2000fffe0ff */
.L_x_88:
[----:B------:R-:W2:Y:S01]  /*49e0*/  @!UP2 LDCU.128 UR20, c[0x0][0xb10] ;  /* 0x00016200ff14a7ac */ /* 0x000ea20008000c00 */
[C---:B---3--:R-:W-:Y:S02]  /*49f0*/  ISETP.NE.U32.AND P1, PT, R4.reuse, RZ, PT ;  /* 0x000000ff0400720c */ /* 0x048fe40003f25070 */
[----:B------:R-:W-:Y:S02]  /*4a00*/  ISETP.NE.U32.AND P0, PT, R4, RZ, PT ;  /* 0x000000ff0400720c */ /* 0x000fe40003f05070 */
[C---:B------:R-:W-:Y:S02]  /*4a10*/  ISETP.NE.AND.EX P1, PT, R5.reuse, RZ, PT, P1 ;  /* 0x000000ff0500720c */ /* 0x040fe40003f25310 */
[----:B------:R-:W-:Y:S01]  /*4a20*/  ISETP.NE.AND.EX P0, PT, R5, RZ, PT, P0 ;  /* 0x000000ff0500720c */ /* 0x000fe20003f05300 */
[----:B------:R-:W3:Y:S01]  /*4a30*/  @!UP2 LDCU UR5, c[0x0][0xb0c] ;  /* 0x00016180ff05a7ac */ /* 0x000ee20008000800 */
[----:B------:R-:W-:Y:S01]  /*4a40*/  SHF.L.U32 R6, R15, 0x1f, RZ ;  /* 0x0000001f0f067819 */ /* 0x000fe200000006ff */
[----:B--2---:R-:W-:Y:S07]  /*4a50*/  UIMAD.WIDE.U32 UR8, UR13, UR20, URZ ;  /* 0x000000140d0872a5 */ /* 0x004fee000f8e00ff */
[----:B------:R-:W-:Y:S01]  /*4a60*/  @!UP2 UMOV UR4, UR9 ;  /* 0x000000090004ac82 */ /* 0x000fe20008000000 */
[----:B---3--:R-:W-:Y:S02]  /*4a70*/  @!UP2 UISETP.NE.AND UP0, UPT, UR5, 0x1, UPT ;  /* 0x000000010500a88c */ /* 0x008fe4000bf05270 */
[----:B------:R-:W-:Y:S02]  /*4a80*/  @!UP2 USHF.R.U32.HI UR4, URZ, UR21, UR4 ;  /* 0x00000015ff04a299 */ /* 0x000fe40008011604 */
[----:B------:R-:W-:Y:S02]  /*4a90*/  UIMAD.WIDE.U32 UR8, UR7, UR23, URZ ;  /* 0x00000017070872a5 */ /* 0x000fe4000f8e00ff */
[----:B------:R-:W-:Y:S02]  /*4aa0*/  @!UP2 USEL UR10, UR13, UR4, !UP0 ;  /* 0x000000040d0aa287 */ /* 0x000fe4000c000000 */
[----:B------:R-:W-:Y:S03]  /*4ab0*/  @!UP2 UISETP.NE.AND UP0, UPT, UR22, 0x1, UPT ;  /* 0x000000011600a88c */ /* 0x000fe6000bf05270 */
[----:B------:R-:W-:Y:S02]  /*4ac0*/  @!UP2 UMOV UR6, UR9 ;  /* 0x000000090006ac82 */ /* 0x000fe40008000000 */
[----:B------:R-:W2:Y:S02]  /*4ad0*/  @!UP2 LDCU UR4, c[0x0][0xb20] ;  /* 0x00016400ff04a7ac */ /* 0x000ea40008000800 */
[----:B--2---:R-:W-:Y:S04]  /*4ae0*/  @!UP2 USHF.R.U32.HI UR6, URZ, UR4, UR6 ;  /* 0x00000004ff06a299 */ /* 0x004fe80008011606 */
[----:B------:R-:W-:Y:S04]  /*4af0*/  @!UP2 USEL UR6, UR7, UR6, !UP0 ;  /* 0x000000060706a287 */ /* 0x000fe8000c000000 */
[----:B------:R-:W-:Y:S02]  /*4b00*/  @!UP2 UIADD3 UR4, UPT, UPT, -UR10, UR6, URZ ;  /* 0x000000060a04a290 */ /* 0x000fe4000fffe1ff */
[----:B------:R-:W-:Y:S02]  /*4b10*/  @!UP2 UIADD3 UR6, UPT, UPT, UR10, -UR6, URZ ;  /* 0x800000060a06a290 */ /* 0x000fe4000fffe0ff */
[----:B------:R-:W-:Y:S02]  /*4b20*/  @!UP2 UIMAD UR13, UR4, UR5, UR13 ;  /* 0x00000005040da2a4 */ /* 0x000fe4000f8e020d */
[----:B------:R-:W-:Y:S01]  /*4b30*/  @!UP2 UIMAD UR7, UR6, UR22, UR7 ;  /* 0x000000160607a2a4 */ /* 0x000fe2000f8e0207 */
[----:B------:R-:W-:Y:S11]  /*4b40*/  BRA.U UP3, `(.L_x_89) ;  /* 0x0000000103107547 */ /* 0x000ff6000b800000 */
[----:B------:R-:W-:Y:S04]  /*4b50*/  MOV R7, UR34 ;  /* 0x0000002200077c02 */ /* 0x000fe80008000f00 */
[----:B------:R-:W-:Y:S04]  /*4b60*/  SHF.L.U32 R7, R7, 0x1f, RZ ;  /* 0x0000001f07077819 */ /* 0x000fe800000006ff */
[----:B------:R-:W2:Y:S02]  /*4b70*/  SYNCS.PHASECHK.TRANS64.TRYWAIT P2, [UR17+0x68], R7 ;  /* 0x00006807ff0075a7 */ /* 0x000ea40008041111 */
[----:B--2---:R-:W-:Y:S05]  /*4b80*/  @!P2 BRA `(.L_x_90) ;  /* 0x0000003000b0a947 */ /* 0x004fea0003800000 */
.L_x_89:
[----:B------:R-:W-:Y:S05]  /*4b90*/  @!P1 BRA `(.L_x_91) ;  /* 0x0000000000309947 */ /* 0x000fea0003800000 */
[----:B------:R-:W-:Y:S01]  /*4ba0*/  ISETP.NE.U32.AND P1, PT, R2, RZ, PT ;  /* 0x000000ff0200720c */ /* 0x000fe20003f25070 */
[----:B------:R-:W2:Y:S01]  /*4bb0*/  LDCU.64 UR4, c[0x0][0x358] ;  /* 0x00006b00ff0477ac */ /* 0x000ea20008000a00 */
[----:B------:R-:W-:Y:S02]  /*4bc0*/  IMAD.MOV.U32 R141, RZ, RZ, 0x1 ;  /* 0x00000001ff8d7424 */ /* 0x000fe400078e00ff */
[----:B------:R-:W-:Y:S11]  /*4bd0*/  ISETP.NE.AND.EX P1, PT, R3, RZ, PT, P1 ;  /* 0x000000ff0300720c */ /* 0x000ff60003f25310 */
[----:B------:R-:W-:Y:S02]  /*4be0*/  @!UPT UIADD3 URZ, UPT, UPT, URZ, URZ, URZ ;  /* 0x000000fffffff290 */ /* 0x000fe4000fffe0ff */
[----:B------:R-:W3:Y:S01]  /*4bf0*/  @P1 LDC.64 R8, c[0x0][0x888] ;  /* 0x00022200ff081b82 */ /* 0x000ee20000000a00 */
[----:B-1----:R-:W-:Y:S04]  /*4c00*/  @P1 IMAD R0, R4, UR36, RZ ;  /* 0x0000002404001c24 */ /* 0x002fe8000f8e02ff */
[----:B---3--:R-:W-:Y:S04]  /*4c10*/  @P1 IMAD.WIDE R8, R0, 0x4, R8 ;  /* 0x0000000400081825 */ /* 0x008fe800078e0208 */
[----:B------:R-:W-:Y:S01]  /*4c20*/  HFMA2 R0, -RZ, RZ, 0, 5.9604644775390625e-08 ;  /* 0x00000001ff007431 */ /* 0x000fe200000001ff */
[----:B--2--5:R2:W5:Y:S04]  /*4c30*/  @P1 LDG.E R71, desc[UR4][R8.64] ;  /* 0x0000000408471981 */ /* 0x024568000c1e1900 */
[----:B------:R-:W-:Y:S01]  /*4c40*/  @!P1 PRMT R141, R0, 0x7610, R141 ;  /* 0x00007610008d9816 */ /* 0x000fe2000000008d */
[----:B--2---:R-:W3:Y:S06]  /*4c50*/  @!P1 LDC R71, c[0x0][0x880] ;  /* 0x00022000ff479b82 */ /* 0x004eec0000000800 */
.L_x_91:
[----:B---3-5:R-:W-:Y:S01]  /*4c60*/  @!P0 FSETP.EQ.AND P1, PT, R71, RZ, PT ;  /* 0x000000ff4700820b */ /* 0x028fe20003f22000 */
[----:B------:R-:W-:Y:S01]  /*4c70*/  @!UPT UIADD3 URZ, UPT, UPT, URZ, URZ, URZ ;  /* 0x000000fffffff290 */ /* 0x000fe2000fffe0ff */
[----:B------:R-:W-:Y:S11]  /*4c80*/  @!P0 BRA `(.L_x_92) ;  /* 0x0000000000188947 */ /* 0x000ff60003800000 */
[----:B------:R-:W-:Y:S02]  /*4c90*/  LOP3.LUT P0, RZ, R141, 0xff, RZ, 0xc0, !PT ;  /* 0x000000ff8dff7812 */ /* 0x000fe4000780c0ff */
[----:B------:R-:W-:Y:S04]  /*4ca0*/  ISETP.NE.U32.AND P1, PT, R2, RZ, PT ;  /* 0x000000ff0200720c */ /* 0x000fe80003f25070 */
[----:B------:R-:W-:Y:S04]  /*4cb0*/  ISETP.NE.AND.EX P1, PT, R3, RZ, PT, P1 ;  /* 0x000000ff0300720c */ /* 0x000fe80003f25310 */
[----:B------:R-:W-:Y:S03]  /*4cc0*/  PLOP3.LUT P1, PT, P1, PT, PT, 0x8, 0x80 ;  /* 0x000000000080781c */ /* 0x000fe60000f2e170 */
[----:B------:R-:W-:Y:S11]  /*4cd0*/  @P0 FSETP.EQ.AND P1, PT, R71, RZ, PT ;  /* 0x000000ff4700020b */ /* 0x000ff60003f22000 */
[----:B------:R-:W-:Y:S02]  /*4ce0*/  @!UPT UIADD3 URZ, UPT, UPT, URZ, URZ, URZ ;  /* 0x000000fffffff290 */ /* 0x000fe4000fffe0ff */
.L_x_92:
[----:B------:R-:W2:Y:S01]  /*4cf0*/  SYNCS.PHASECHK.TRANS64.TRYWAIT P0, [UR17+0x58], R6 ;  /* 0x00005806ff0075a7 */ /* 0x000ea20008001111 */
[----:B------:R-:W-:Y:S02]  /*4d00*/  ELECT P2, URZ, PT ;  /* 0x0000000000ff782f */ /* 0x000fe40003840000 */
[----:B------:R-:W-:Y:S01]  /*4d10*/  IADD3 R14, PT, PT, R14, 0x1, RZ ;  /* 0x000000010e0e7810 */ /* 0x000fe20007ffe0ff */
[----:B--2---:R-:W-:Y:S10]  /*4d20*/  @!P0 BRA `(.L_x_93) ;  /* 0x0000003000608947 */ /* 0x004ff40003800000 */
.L_x_149:
[----:B------:R-:W-:Y:S01]  /*4d30*/  PLOP3.LUT P1, PT, P1, P2, PT, 0xf2, 0x2f ;  /* 0x00000000002f781c */ /* 0x000fe20000f25e72 */
[----:B------:R-:W-:Y:S01]  /*4d40*/  UMOV UR18, 0x0 ;  /* 0x0000000000127882 */ /* 0x000fe20000000000 */
[----:B------:R-:W-:Y:S01]  /*4d50*/  UMOV UR19, 0x10000000 ;  /* 0x1000000000137882 */ /* 0x000fe20000000000 */
[----:B------:R-:W-:Y:S01]  /*4d60*/  UMOV UR12, UR36 ;  /* 0x00000024000c7c82 */ /* 0x000fe20008000000 */
[----:B------:R-:W-:Y:S01]  /*4d70*/  LOP3.LUT R15, R15, 0x1, RZ, 0x3c, !PT ;  /* 0x000000010f0f7812 */ /* 0x000fe200078e3cff */
[----:B------:R-:W-:Y:S01]  /*4d80*/  UPLOP3.LUT UP3, UPT, UPT, UPT, UPT, 0x80, 0x8 ;  /* 0x000000000008789c */ /* 0x000fe20003f6f070 */
[----:B------:R-:W-:Y:S07]  /*4d90*/  UMOV UR36, UR24 ;  /* 0x0000001800247c82 */ /* 0x000fee0008000000 */
[----:B-1----:R-:W-:Y:S01]  /*4da0*/  @!P1 IADD3 R6, P0, PT, R16, 0x580, RZ ;  /* 0x0000058010069810 */ /* 0x002fe20007f1e0ff */
[----:B------:R-:W-:Y:S03]  /*4db0*/  VOTEU.ALL UP0, P1 ;  /* 0x0000000000ff7886 */ /* 0x000fe60000800000 */
[----:B------:R-:W-:Y:S01]  /*4dc0*/  @!P1 R2UR UR5, R6 ;  /* 0x00000000060592ca */ /* 0x000fe200000e0000 */
[----:B------:R-:W-:Y:S01]  /*4dd0*/  @!P1 IMAD.X R0, RZ, RZ, R17, P0 ;  /* 0x000000ffff009224 */ /* 0x000fe200000e0611 */
[----:B------:R-:W-:Y:S01]  /*4de0*/  @!UP0 USHF.L.U32 UR10, UR45, 0x6, URZ ;  /* 0x000000062d0a8899 */ /* 0x000fe200080006ff */
[----:B------:R-:W-:Y:S01]  /*4df0*/  ISETP.NE.AND P0, PT, R14, 0x2, PT ;  /* 0x000000020e00780c */ /* 0x000fe20003f05270 */
[----:B------:R-:W-:Y:S02]  /*4e00*/  @!UP0 USHF.L.U32 UR11, UR46, 0x7, URZ ;  /* 0x000000072e0b8899 */ /* 0x000fe400080006ff */
[----:B------:R-:W-:Y:S01]  /*4e10*/  @!P1 R2UR UR4, R0 ;  /* 0x00000000000492ca */ /* 0x000fe200000e0000 */
[----:B------:R-:W-:Y:S01]  /*4e20*/  @!UP0 UIADD3 UR8, UPT, UPT, UR17, 0x200, URZ ;  /* 0x0000020011088890 */ /* 0x000fe2000fffe0ff */
[----:B------:R-:W-:Y:S01]  /*4e30*/  SEL R0, RZ, 0x1, P0 ;  /* 0x00000001ff007807 */ /* 0x000fe20000000000 */
[----:B------:R-:W-:Y:S01]  /*4e40*/  @!UP0 UIADD3 UR9, UPT, UPT, UR17, 0x50, URZ ;  /* 0x0000005011098890 */ /* 0x000fe2000fffe0ff */
[----:B------:R-:W-:Y:S01]  /*4e50*/  SEL R14, R14, RZ, P0 ;  /* 0x000000ff0e0e7207 */ /* 0x000fe20000000000 */
[----:B------:R-:W-:Y:S01]  /*4e60*/  VOTEU.ALL UP0, P1 ;  /* 0x0000000000ff7886 */ /* 0x000fe20000800000 */
[----:B------:R-:W-:Y:S01]  /*4e70*/  LOP3.LUT R13, R13, R0, RZ, 0x3c, !PT ;  /* 0x000000000d0d7212 */ /* 0x000fe200078e3cff */
[----:B------:R-:W-:Y:S01]  /*4e80*/  IMAD.U32 R6, RZ, RZ, UR5 ;  /* 0x00000005ff067e24 */ /* 0x000fe2000f8e00ff */
[----:B------:R-:W-:Y:S02]  /*4e90*/  UIADD3 UR45, UPT, UPT, UR7, UR55, URZ ;  /* 0x00000037072d7290 */ /* 0x000fe4000fffe0ff */
[----:B------:R-:W-:Y:S03]  /*4ea0*/  UIADD3 UR46, UPT, UPT, UR13, UR58, URZ ;  /* 0x0000003a0d2e7290 */ /* 0x000fe6000fffe0ff */
[----:B------:R-:W-:Y:S01]  /*4eb0*/  IMAD.U32 R7, RZ, RZ, UR4 ;  /* 0x00000004ff077e24 */ /* 0x000fe2000f8e00ff */
[----:B------:R-:W-:Y:S04]  /*4ec0*/  @!P1 R2UR UR4, R6 ;  /* 0x00000000060492ca */ /* 0x000fe800000e0000 */
[----:B------:R-:W-:Y:S11]  /*4ed0*/  @!P1 R2UR UR5, R7 ;  /* 0x00000000070592ca */ /* 0x000ff600000e0000 */
[----:B------:R-:W-:Y:S02]  /*4ee0*/  @!UPT UIADD3 URZ, UPT, UPT, URZ, URZ, URZ ;  /* 0x000000fffffff290 */ /* 0x000fe4000fffe0ff */
[----:B------:R2:W-:Y:S01]  /*4ef0*/  @!UP0 UTMALDG.3D [UR8], [UR4], desc[UR18] ;  /* 0x00001208040085b4 */ /* 0x0005e20008011000 */
[----:B------:R2:W-:Y:S01]  /*4f00*/  @!P1 SYNCS.ARRIVE.TRANS64.RED.A0TR RZ, [UR17+0x50], R12 ;  /* 0x0000500cffff99a7 */ /* 0x0005e20008300411 */
[----:B------:R-:W-:Y:S01]  /*4f10*/  SYNCS.ARRIVE.TRANS64.RED.A1T0 RZ, [UR27], RZ ;  /* 0x000000ffffff79a7 */ /* 0x000fe2000810041b */
[----:B------:R-:W-:Y:S05]  /*4f20*/  BRA.U UP1, `(.L_x_94) ;  /* 0xfffffff5018c7547 */ /* 0x000fea000b83ffff */
[----:B------:R-:W-:Y:S07]  /*4f30*/  MOV R0, UR17 ;  /* 0x0000001100007c02 */ /* 0x000fee0008000f00 */
.L_x_95:
[----:B-1----:R-:W-:-:S04]  /*4f40*/  SHF.L.U32 R2, R15, 0x1f, RZ ;  /* 0x0000001f0f027819 */ /* 0x002fc800000006ff */
[----:B------:R1:W3:Y:S03]  /*4f50*/  SYNCS.PHASECHK.TRANS64.TRYWAIT P0, [R0+URZ+0x58], R2 ;  /* 0x00005802000075a7 */ /* 0x0002e600080011ff */
[----:B---3--:R-:W-:Y:S05]  /*4f60*/  @!P0 NANOSLEEP.SYNCS 0x989680 ;  /* 0x009896800000895d */ /* 0x008fea0003900000 */
[----:B------:R-:W3:Y:S02]  /*4f70*/  @!P0 SYNCS.PHASECHK.TRANS64 P0, [R0+URZ+0x58], R2 ;  /* 0x00005802000085a7 */ /* 0x000ee400080010ff */
[----:B--23--:R-:W-:Y:S05]  /*4f80*/  @P0 EXIT ;  /* 0x000000000000094d */ /* 0x00cfea0003800000 */
[----:B------:R-:W-:Y:S05]  /*4f90*/  BRA `(.L_x_95) ;  /* 0xfffffffc00e87947 */ /* 0x000fea000383ffff */
.L_x_86:
[----:B------:R-:W-:-:S06]  /*4fa0*/  UISETP.GE.AND UP0, UPT, UR13, 0x4, UPT ;  /* 0x000000040d00788c */ /* 0x000fcc000bf06270 */
[----:B------:R-:W-:-:S13]  /*4fb0*/  PLOP3.LUT P0, PT, PT, PT, UP0, 0x80, 0x8 ;  /* 0x000000000008781c */ /* 0x000fda0003f0f008 */
[----:B------:R-:W-:Y:S05]  /*4fc0*/  @!P0 EXIT ;  /* 0x000000000000894d */ /* 0x000fea0003800000 */
[----:B------:R-:W1:Y:S08]  /*4fd0*/  S2UR UR4, SR_CgaCtaId ;  /* 0x00000000000479c3 */ /* 0x000e700000008800 */
[----:B------:R-:W-:Y:S01]  /*4fe0*/  BAR.SYNC.DEFER_BLOCKING 0x6, 0xa0 ;  /* 0x0182800000007b1d */ /* 0x000fe20000010000 */
[C---:B------:R-:W-:Y:S01]  /*4ff0*/  IMAD.SHL.U32 R4, R131.reuse, 0x40, RZ ;  /* 0x0000004083047824 */ /* 0x040fe200078e00ff */
[----:B------:R-:W-:Y:S01]  /*5000*/  CS2R R146, SRZ ;  /* 0x0000000000927805 */ /* 0x000fe2000001ff00 */
[C---:B------:R-:W-:Y:S01]  /*5010*/  IMAD.SHL.U32 R140, R131.reuse, 0x8, RZ ;  /* 0x00000008838c7824 */ /* 0x040fe200078e00ff */
[----:B------:R-:W-:Y:S01]  /*5020*/  CS2R R144, SRZ ;  /* 0x0000000000907805 */ /* 0x000fe2000001ff00 */
[C---:B------:R-:W-:Y:S01]  /*5030*/  IMAD.SHL.U32 R148, R131.reuse, 0x10, RZ ;  /* 0x0000001083947824 */ /* 0x040fe200078e00ff */
[----:B------:R-:W-:Y:S01]  /*5040*/  UMOV UR44, 0x400 ;  /* 0x00000400002c7882 */ /* 0x000fe20000000000 */
[----:B------:R-:W-:Y:S01]  /*5050*/  LOP3.LUT R5, R4, 0x180, RZ, 0xc0, !PT ;  /* 0x0000018004057812 */ /* 0x000fe200078ec0ff */
[----:B------:R-:W2:Y:S01]  /*5060*/  LDC.64 R136, c[0x0][0x888] ;  /* 0x00022200ff887b82 */ /* 0x000ea20000000a00 */
[----:B------:R-:W-:Y:S01]  /*5070*/  IMAD.U32 R69, R131, 0x10000, RZ ;  /* 0x0001000083457824 */ /* 0x000fe200078e00ff */
[----:B------:R-:W-:Y:S01]  /*5080*/  LOP3.LUT R150, R148, 0x20, RZ, 0xc0, !PT ;  /* 0x0000002094967812 */ /* 0x000fe200078ec0ff */
[----:B------:R-:W-:Y:S01]  /*5090*/  IMAD.MOV.U32 R68, RZ, RZ, RZ ;  /* 0x000000ffff447224 */ /* 0x000fe200078e00ff */
[----:B------:R-:W-:Y:S01]  /*50a0*/  LOP3.LUT R140, R5, 0x30, R140, 0xf8, !PT ;  /* 0x00000030058c7812 */ /* 0x000fe200078ef88c */
[----:B------:R-:W3:Y:S01]  /*50b0*/  LDCU UR53, c[0x0][0x370] ;  /* 0x00006e00ff3577ac */ /* 0x000ee20008000800 */
[----:B------:R-:W-:-:S02]  /*50c0*/  LOP3.LUT R69, R69, 0x600000, RZ, 0xc0, !PT ;  /* 0x0060000045457812 */ /* 0x000fc400078ec0ff */
[----:B------:R-:W4:Y:S01]  /*50d0*/  LDC.64 R138, c[0x0][0x890] ;  /* 0x00022400ff8a7b82 */ /* 0x000f220000000a00 */
[----:B------:R-:W-:Y:S01]  /*50e0*/  LOP3.LUT R140, R140, 0x1e40, R4, 0xf8, !PT ;  /* 0x00001e408c8c7812 */ /* 0x000fe200078ef804 */
[----:B------:R-:W2:Y:S01]  /*50f0*/  LDCU.64 UR62, c[0x0][0x348] ;  /* 0x00006900ff3e77ac */ /* 0x000ea20008000a00 */
[----:B------:R-:W-:Y:S01]  /*5100*/  LOP3.LUT R148, R148, 0x40, RZ, 0xc0, !PT ;  /* 0x0000004094947812 */ /* 0x000fe200078ec0ff */
[----:B------:R-:W2:Y:S04]  /*5110*/  LDCU UR41, c[0x0][0xb0c] ;  /* 0x00016180ff2977ac */ /* 0x000ea80008000800 */
[----:B------:R-:W2:Y:S01]  /*5120*/  LDC.64 R134, c[0x0][0x8b0] ;  /* 0x00022c00ff867b82 */ /* 0x000ea20000000a00 */
[----:B-1----:R-:W-:Y:S01]  /*5130*/  ULEA UR44, UR4, UR44, 0x18 ;  /* 0x0000002c042c7291 */ /* 0x002fe2000f8ec0ff */
[----:B------:R-:W1:Y:S06]  /*5140*/  LDCU UR61, c[0x0][0xb20] ;  /* 0x00016400ff3d77ac */ /* 0x000e6c0008000800 */
[----:B------:R-:W1:Y:S01]  /*5150*/  LDC.64 R132, c[0x0][0x8a8] ;  /* 0x00022a00ff847b82 */ /* 0x000e620000000a00 */
[----:B------:R-:W-:Y:S01]  /*5160*/  VIADD R149, R140, UR44 ;  /* 0x0000002c8c957c36 */ /* 0x000fe20008000000 */
[----:B------:R-:W-:Y:S01]  /*5170*/  UIADD3 UR4, UPT, UPT, UR44, 0x2200, URZ ;  /* 0x000022002c047890 */ /* 0x000fe2000fffe0ff */
[----:B------:R-:W3:Y:S01]  /*5180*/  LDS R0, [UR44+0x120] ;  /* 0x0001202cff007984 */ /* 0x000ee20008000800 */
[----:B------:R-:W1:Y:S02]  /*5190*/  LDCU UR39, c[0x0][0xb30] ;  /* 0x00016600ff2777ac */ /* 0x000e640008000800 */
[----:B------:R-:W-:-:S02]  /*51a0*/  IADD3 R150, PT, PT, -R150, 0x200, R149 ;  /* 0x0000020096967810 */ /* 0x000fc40007ffe195 */
[----:B------:R-:W-:Y:S01]  /*51b0*/  IADD3 R149, PT, PT, -R148, 0x200, R149 ;  /* 0x0000020094957810 */ /* 0x000fe20007ffe195 */
[----:B------:R-:W-:Y:S01]  /*51c0*/  IMAD.U32 R151, RZ, RZ, UR4 ;  /* 0x00000004ff977e24 */ /* 0x000fe2000f8e00ff */
[----:B------:R-:W1:Y:S01]  /*51d0*/  LDCU.64 UR56, c[0x0][0x888] ;  /* 0x00011100ff3877ac */ /* 0x000e620008000a00 */
[----:B------:R-:W-:Y:S01]  /*51e0*/  IMAD.IADD R148, R150, 0x1, -R148 ;  /* 0x0000000196947824 */ /* 0x000fe200078e0a94 */
[----:B------:R-:W1:Y:S01]  /*51f0*/  LDCU.64 UR42, c[0x0][0xb28] ;  /* 0x00016500ff2a77ac */ /* 0x000e620008000a00 */
[----:B------:R-:W1:Y:S01]  /*5200*/  LDCU.128 UR48, c[0x0][0xb10] ;  /* 0x00016200ff3077ac */ /* 0x000e620008000c00 */
[----:B------:R-:W1:Y:S01]  /*5210*/  LDCU UR52, c[0x0][0x374] ;  /* 0x00006e80ff3477ac */ /* 0x000e620008000800 */
[----:B------:R-:W-:Y:S01]  /*5220*/  UIADD3 UR59, UPT, UPT, UR44, 0x200, URZ ;  /* 0x000002002c3b7890 */ /* 0x000fe2000fffe0ff */
[----:B--234-:R-:W-:-:S11]  /*5230*/  IMAD.IADD R69, R0, 0x1, R69 ;  /* 0x0000000100457824 */ /* 0x01cfd600078e0245 */
.L_x_113:
[----:B------:R-:W-:Y:S02]  /*5240*/  LEA R3, R144, UR44, 0x3 ;  /* 0x0000002c90037c11 */ /* 0x000fe4000f8e18ff */
[----:B------:R-:W-:Y:S02]  /*5250*/  SHF.L.U32 R0, R146, 0x1f, RZ ;  /* 0x0000001f92007819 */ /* 0x000fe400000006ff */
[----:B------:R-:W-:Y:S02]  /*5260*/  LEA R4, R144, UR44, 0x4 ;  /* 0x0000002c90047c11 */ /* 0x000fe4000f8e20ff */
[----:B--2---:R-:W2:Y:S02]  /*5270*/  SYNCS.PHASECHK.TRANS64.TRYWAIT P0, [R3+URZ+0x70], R0 ;  /* 0x00007000030075a7 */ /* 0x004ea400080011ff */
[----:B-12---:R-:W-:Y:S05]  /*5280*/  @!P0 BRA `(.L_x_96) ;  /* 0x0000002c00208947 */ /* 0x006fea0003800000 */
.L_x_150:
[----:B------:R-:W3:Y:S01]  /*5290*/  LDS.128 R4, [R4+0x100] ;  /* 0x0001000004047984 */ /* 0x000ee20000000c00 */
[----:B------:R-:W-:Y:S01]  /*52a0*/  UISETP.GE.AND UP0, UPT, UR40, 0x1, UPT ;  /* 0x000000012800788c */ /* 0x000fe2000bf06270 */
[----:B------:R-:W-:Y:S01]  /*52b0*/  @!PT LDS RZ, [RZ] ;  /* 0x00000000fffff984 */ /* 0x000fe20000000800 */
[----:B------:R-:W-:Y:S01]  /*52c0*/  @!PT LDS RZ, [RZ] ;  /* 0x00000000fffff984 */ /* 0x000fe20000000800 */
[----:B------:R-:W-:Y:S01]  /*52d0*/  @!PT LDS RZ, [RZ] ;  /* 0x00000000fffff984 */ /* 0x000fe20000000800 */
[----:B------:R-:W-:Y:S01]  /*52e0*/  @!PT LDS RZ, [RZ] ;  /* 0x00000000fffff984 */ /* 0x000fe20000000800 */
[----:B------:R4:W-:Y:S06]  /*52f0*/  MEMBAR.ALL.CTA ;  /* 0x0000000000007992 */ /* 0x0009ec0000008000 */
[----:B----4-:R-:W4:Y:S01]  /*5300*/  FENCE.VIEW.ASYNC.S ;  /* 0x00000000000073c6 */ /* 0x010f220000000000 */
[----:B---3--:R-:W-:Y:S11]  /*5310*/  LOP3.LUT P0, RZ, R6, 0x1, RZ, 0xc0, !PT ;  /* 0x0000000106ff7812 */ /* 0x008ff6000780c0ff */
[----:B------:R-:W-:Y:S02]  /*5320*/  @!UPT UIADD3 URZ, UPT, UPT, URZ, URZ, URZ ;  /* 0x000000fffffff290 */ /* 0x000fe4000fffe0ff */
[----:B----4-:R-:W-:Y:S01]  /*5330*/  VOTEU.ANY UP1, P0 ;  /* 0x0000000000ff7886 */ /* 0x010fe20000020100 */
[----:B------:R-:W-:Y:S01]  /*5340*/  PLOP3.LUT P0, PT, PT, PT, UP1, 0x80, 0x8 ;  /* 0x000000000008781c */ /* 0x000fe20003f0f018 */
[----:B------:R-:W-:Y:S11]  /*5350*/  UP2UR UR47, UPR, URZ, 0x2 ;  /* 0x00000002ff2f7883 */ /* 0x000ff60008000000 */
[----:B------:R-:W-:Y:S01]  /*5360*/  @!UPT UIADD3 URZ, UPT, UPT, URZ, URZ, URZ ;  /* 0x000000fffffff290 */ /* 0x000fe2000fffe0ff */
        /* <DEDUP_REMOVED lines=13> */
[----:B-1----:R-:W-:Y:S02]  /*5440*/  UIMAD.WIDE.U32 UR4, UR52, UR51, URZ ;  /* 0x00000033340472a5 */ /* 0x002fe4000f8e00ff */
[----:B------:R-:W-:Y:S02]  /*5450*/  UIMAD.WIDE.U32 UR6, UR53, UR48, URZ ;  /* 0x00000030350672a5 */ /* 0x000fe4000f8e00ff */
[----:B------:R-:W-:Y:S02]  /*5460*/  UISETP.NE.AND UP0, UPT, UR50, 0x1, UPT ;  /* 0x000000013200788c */ /* 0x000fe4000bf05270 */
[----:B------:R-:W-:Y:S02]  /*5470*/  UIMAD.WIDE.U32 UR8, UR37, UR51, URZ ;  /* 0x00000033250872a5 */ /* 0x000fe4000f8e00ff */
[----:B------:R-:W-:Y:S02]  /*5480*/  UIMAD.WIDE.U32 UR10, UR38, UR48, URZ ;  /* 0x00000030260a72a5 */ /* 0x000fe4000f8e00ff */
[----:B------:R-:W-:Y:S02]  /*5490*/  UISETP.NE.AND UP1, UPT, UR41, 0x1, UPT ;  /* 0x000000012900788c */ /* 0x000fe4000bf25270 */
[----:B------:R-:W-:Y:S01]  /*54a0*/  UISETP.NE.AND UP2, UPT, UR40, 0x1, UPT ;  /* 0x000000012800788c */ /* 0x000fe2000bf45270 */
[----:B------:R-:W-:Y:S02]  /*54b0*/  UMOV UR4, UR5 ;  /* 0x0000000500047c82 */ /* 0x000fe40008000000 */
[----:B------:R-:W-:Y:S03]  /*54c0*/  USHF.R.U32.HI UR5, URZ, UR61, UR4 ;  /* 0x0000003dff057299 */ /* 0x000fe60008011604 */
[----:B------:R-:W-:Y:S02]  /*54d0*/  UMOV UR4, UR7 ;  /* 0x0000000700047c82 */ /* 0x000fe40008000000 */
[----:B------:R-:W-:Y:S02]  /*54e0*/  USHF.R.U32.HI UR7, URZ, UR49, UR4 ;  /* 0x00000031ff077299 */ /* 0x000fe40008011604 */
[----:B------:R-:W-:Y:S02]  /*54f0*/  USEL UR4, UR52, UR5, !UP0 ;  /* 0x0000000534047287 */ /* 0x000fe4000c000000 */
[----:B------:R-:W-:Y:S01]  /*5500*/  USEL UR7, UR53, UR7, !UP1 ;  /* 0x0000000735077287 */ /* 0x000fe2000c800000 */
[----:B------:R-:W-:Y:S01]  /*5510*/  UMOV UR5, UR9 ;  /* 0x0000000900057c82 */ /* 0x000fe20008000000 */
[----:B------:R-:W-:Y:S02]  /*5520*/  UIMAD.WIDE.U32 UR8, UR4, UR42, URZ ;  /* 0x0000002a040872a5 */ /* 0x000fe4000f8e00ff */
[----:B------:R-:W-:Y:S03]  /*5530*/  USHF.R.U32.HI UR6, URZ, UR61, UR5 ;  /* 0x0000003dff067299 */ /* 0x000fe60008011605 */
[----:B------:R-:W-:Y:S01]  /*5540*/  UMOV UR5, UR11 ;  /* 0x0000000b00057c82 */ /* 0x000fe20008000000 */
[----:B------:R-:W-:Y:S02]  /*5550*/  UIMAD.WIDE.U32 UR10, UR7, UR42, URZ ;  /* 0x0000002a070a72a5 */ /* 0x000fe4000f8e00ff */
[----:B------:R-:W-:Y:S02]  /*5560*/  USHF.R.U32.HI UR12, URZ, UR49, UR5 ;  /* 0x00000031ff0c7299 */ /* 0x000fe40008011605 */
[----:B------:R-:W-:Y:S01]  /*5570*/  USEL UR6, UR37, UR6, !UP0 ;  /* 0x0000000625067287 */ /* 0x000fe2000c000000 */
[----:B------:R-:W-:Y:S02]  /*5580*/  UMOV UR5, UR9 ;  /* 0x0000000900057c82 */ /* 0x000fe40008000000 */
[----:B------:R-:W-:Y:S01]  /*5590*/  UMOV UR10, UR11 ;  /* 0x0000000b000a7c82 */ /* 0x000fe20008000000 */
[----:B------:R-:W-:Y:S02]  /*55a0*/  @UP2 USHF.R.U32.HI UR4, URZ, UR43, UR5 ;  /* 0x0000002bff042299 */ /* 0x000fe40008011605 */
[----:B------:R-:W-:Y:S02]  /*55b0*/  @UP2 USHF.R.U32.HI UR7, URZ, UR43, UR10 ;  /* 0x0000002bff072299 */ /* 0x000fe4000801160a */
[----:B------:R-:W-:Y:S02]  /*55c0*/  UIMAD UR4, UR40, UR4, URZ ;  /* 0x00000004280472a4 */ /* 0x000fe4000f8e02ff */
[----:B------:R-:W-:Y:S02]  /*55d0*/  UIMAD.WIDE.U32 UR10, UR6, UR42, URZ ;  /* 0x0000002a060a72a5 */ /* 0x000fe4000f8e00ff */
[----:B------:R-:W-:Y:S02]  /*55e0*/  USEL UR5, UR38, UR12, !UP1 ;  /* 0x0000000c26057287 */ /* 0x000fe4000c800000 */
[----:B------:R-:W-:Y:S02]  /*55f0*/  UIMAD UR8, UR40, UR7, URZ ;  /* 0x00000007280872a4 */ /* 0x000fe4000f8e02ff */
[----:B------:R-:W-:Y:S03]  /*5600*/  UISETP.GE.AND UP0, UPT, UR6, UR4, UPT ;  /* 0x000000040600728c */ /* 0x000fe6000bf06270 */
[----:B------:R-:W-:Y:S01]  /*5610*/  UMOV UR4, UR11 ;  /* 0x0000000b00047c82 */ /* 0x000fe20008000000 */
[----:B------:R-:W-:Y:S02]  /*5620*/  UISETP.GE.OR UP0, UPT, UR5, UR8, UP0 ;  /* 0x000000080500728c */ /* 0x000fe40008706670 */
[----:B------:R-:W-:Y:S02]  /*5630*/  USHF.R.U32.HI UR4, URZ, UR43, UR4 ;  /* 0x0000002bff047299 */ /* 0x000fe40008011604 */
[----:B------:R-:W-:Y:S02]  /*5640*/  UIMAD.WIDE.U32 UR8, UR5, UR42, URZ ;  /* 0x0000002a050872a5 */ /* 0x000fe4000f8e00ff */
[----:B------:R-:W-:Y:S02]  /*5650*/  USEL UR11, UR6, UR4, !UP2 ;  /* 0x00000004060b7287 */ /* 0x000fe4000d000000 */
[----:B------:R-:W-:Y:S02]  /*5660*/  UIADD3 UR8, UPT, UPT, -UR5, URZ, URZ ;  /* 0x000000ff05087290 */ /* 0x000fe4000fffe1ff */
[----:B------:R-:W-:Y:S01]  /*5670*/  UIADD3 UR10, UPT, UPT, -UR11, URZ, URZ ;  /* 0x000000ff0b0a7290 */ /* 0x000fe2000fffe1ff */
[----:B------:R-:W-:Y:S01]  /*5680*/  @!UP0 UMOV UR4, UR9 ;  /* 0x0000000900048c82 */ /* 0x000fe20008000000 */
[----:B------:R-:W-:Y:S02]  /*5690*/  UIADD3 UR9, UPT, UPT, -UR6, URZ, URZ ;  /* 0x000000ff06097290 */ /* 0x000fe4000fffe1ff */
[----:B------:R-:W-:Y:S02]  /*56a0*/  @!UP0 USHF.R.U32.HI UR4, URZ, UR43, UR4 ;  /* 0x0000002bff048299 */ /* 0x000fe40008011604 */
[----:B------:R-:W-:Y:S02]  /*56b0*/  UIMAD UR10, UR40, UR10, UR6 ;  /* 0x0000000a280a72a4 */ /* 0x000fe4000f8e0206 */
[----:B------:R-:W-:Y:S04]  /*56c0*/  @!UP0 USEL UR4, UR5, UR4, !UP2 ;  /* 0x0000000405048287 */ /* 0x000fe8000d000000 */
[----:B------:R-:W-:Y:S02]  /*56d0*/  @!UP0 UIMAD UR10, UR7, UR10, UR4 ;  /* 0x0000000a070a82a4 */ /* 0x000fe4000f8e0204 */
[----:B------:R-:W-:Y:S02]  /*56e0*/  @!UP0 UIADD3 UR11, UPT, UPT, UR11, -UR4, URZ ;  /* 0x800000040b0b8290 */ /* 0x000fe4000fffe0ff */
[----:B------:R-:W-:Y:S02]  /*56f0*/  UIMAD UR7, UR41, UR8, UR38 ;  /* 0x00000008290772a4 */ /* 0x000fe4000f8e0226 */
[----:B------:R-:W-:Y:S02]  /*5700*/  @!UP0 UIMAD UR6, UR11, UR40, UR5 ;  /* 0x000000280b0682a4 */ /* 0x000fe4000f8e0205 */
[----:B------:R-:W-:Y:S01]  /*5710*/  UIMAD UR4, UR50, UR9, UR37 ;  /* 0x00000009320472a4 */ /* 0x000fe2000f8e0225 */
[----:B------:R-:W-:Y:S02]  /*5720*/  @!UP0 UMOV UR5, UR10 ;  /* 0x0000000a00058c82 */ /* 0x000fe40008000000 */
[----:B------:R-:W-:Y:S02]  /*5730*/  UIMAD UR38, UR5, UR41, UR7 ;  /* 0x00000029052672a4 */ /* 0x000fe4000f8e0207 */
[----:B------:R-:W-:Y:S11]  /*5740*/  UIMAD UR37, UR6, UR50, UR4 ;  /* 0x00000032062572a4 */ /* 0x000ff6000f8e0204 */
[----:B------:R-:W-:Y:S01]  /*5750*/  @!UPT UIADD3 URZ, UPT, UPT, URZ, URZ, URZ ;  /* 0x000000fffffff290 */ /* 0x000fe2000fffe0ff */
.L_x_97:
[----:B-1----:R-:W-:Y:S01]  /*5760*/  UISETP.NE.AND UP0, UPT, UR39, 0x1, UPT ;  /* 0x000000012700788c */ /* 0x002fe2000bf05270 */
[----:B------:R-:W-:Y:S10]  /*5770*/  IADD3 R144, PT, PT, R144, 0x1, RZ ;  /* 0x0000000190907810 */ /* 0x000ff40007ffe0ff */
[----:B------:R-:W1:Y:S01]  /*5780*/  @!UP0 LDCU.128 UR12, c[0x0][0xb10] ;  /* 0x00016200ff0c87ac */ /* 0x000e620008000c00 */
[----:B------:R-:W3:Y:S01]  /*5790*/  @!UP0 LDCU UR5, c[0x0][0xb0c] ;  /* 0x00016180ff0587ac */ /* 0x000ee20008000800 */
[----:B------:R-:W4:Y:S01]  /*57a0*/  @!UP0 LDCU UR10, c[0x0][0xb20] ;  /* 0x00016400ff0a87ac */ /* 0x000f220008000800 */
[----:B-1----:R-:W-:Y:S02]  /*57b0*/  UIMAD.WIDE.U32 UR8, UR38, UR12, URZ ;  /* 0x0000000c260872a5 */ /* 0x002fe4000f8e00ff */
[----:B------:R-:W-:Y:S02]  /*57c0*/  UIMAD.WIDE.U32 UR6, UR37, UR15, URZ ;  /* 0x0000000f250672a5 */ /* 0x000fe4000f8e00ff */
[----:B------:R-:W-:Y:S03]  /*57d0*/  @!UP0 UISETP.NE.AND UP1, UPT, UR14, 0x1, UPT ;  /* 0x000000010e00888c */ /* 0x000fe6000bf25270 */
[----:B------:R-:W-:Y:S01]  /*57e0*/  @!UP0 UMOV UR4, UR9 ;  /* 0x0000000900048c82 */ /* 0x000fe20008000000 */
[----:B---3--:R-:W-:Y:S02]  /*57f0*/  @!UP0 UISETP.NE.AND UP2, UPT, UR5, 0x1, UPT ;  /* 0x000000010500888c */ /* 0x008fe4000bf45270 */
[----:B------:R-:W-:Y:S01]  /*5800*/  @!UP0 USHF.R.U32.HI UR4, URZ, UR13, UR4 ;  /* 0x0000000dff048299 */ /* 0x000fe20008011604 */
[----:B------:R-:W-:Y:S02]  /*5810*/  @!UP0 UMOV UR6, UR7 ;  /* 0x0000000700068c82 */ /* 0x000fe40008000000 */
[----:B----4-:R-:W-:Y:S02]  /*5820*/  @!UP0 USHF.R.U32.HI UR6, URZ, UR10, UR6 ;  /* 0x0000000aff068299 */ /* 0x010fe40008011606 */
[----:B------:R-:W-:Y:S02]  /*5830*/  @!UP0 USEL UR7, UR38, UR4, !UP2 ;  /* 0x0000000426078287 */ /* 0x000fe4000d000000 */
[----:B------:R-:W-:Y:S04]  /*5840*/  @!UP0 USEL UR6, UR37, UR6, !UP1 ;  /* 0x0000000625068287 */ /* 0x000fe8000c800000 */
[----:B------:R-:W-:Y:S02]  /*5850*/  @!UP0 UIADD3 UR4, UPT, UPT, -UR7, UR6, URZ ;  /* 0x0000000607048290 */ /* 0x000fe4000fffe1ff */
[----:B------:R-:W-:Y:S02]  /*5860*/  @!UP0 UIADD3 UR6, UPT, UPT, UR7, -UR6, URZ ;  /* 0x8000000607068290 */ /* 0x000fe4000fffe0ff */
[----:B------:R-:W-:Y:S02]  /*5870*/  @!UP0 UIMAD UR38, UR4, UR5, UR38 ;  /* 0x00000005042682a4 */ /* 0x000fe4000f8e0226 */
[----:B------:R-:W-:Y:S02]  /*5880*/  @!UP0 UIMAD UR37, UR6, UR14, UR37 ;  /* 0x0000000e062582a4 */ /* 0x000fe4000f8e0225 */
[----:B------:R-:W-:Y:S09]  /*5890*/  ULOP3.LUT UP0, URZ, UR59, 0x1b0, URZ, 0xc0, !UPT ;  /* 0x000001b03bff7892 */ /* 0x000ff2000f80c0ff */
[----:B------:R-:W-:Y:S05]  /*58a0*/  BRA.U !UP0, `(.L_x_98) ;  /* 0x0000000108407547 */ /* 0x000fea000b800000 */
[----:B------:R-:W1:Y:S01]  /*58b0*/  LDCU.64 UR8, c[0x4][0x80] ;  /* 0x01001000ff0877ac */ /* 0x000e620008000a00 */
[----:B------:R-:W-:Y:S01]  /*58c0*/  MOV R3, 0x0 ;  /* 0x0000000000037802 */ /* 0x000fe20000000f00 */
[----:B------:R-:W-:Y:S02]  /*58d0*/  HFMA2 R12, -RZ, RZ, 0, 5.9604644775390625e-08 ;  /* 0x00000001ff0c7431 */ /* 0x000fe400000001ff */
[----:B------:R-:W-:Y:S02]  /*58e0*/  IMAD.MOV.U32 R8, RZ, RZ, 0x70 ;  /* 0x00000070ff087424 */ /* 0x000fe400078e00ff */
[----:B------:R-:W-:Y:S01]  /*58f0*/  IMAD.MOV.U32 R13, RZ, RZ, RZ ;  /* 0x000000ffff0d7224 */ /* 0x000fe200078e00ff */
[----:B------:R-:W3:Y:S01]  /*5900*/  LDCU.64 UR6, c[0x4][0x88] ;  /* 0x01001100ff0677ac */ /* 0x000ee20008000a00 */
[----:B------:R-:W4:Y:S01]  /*5910*/  LDC.64 R2, c[0x4][R3] ;  /* 0x0100000003027b82 */ /* 0x000f220000000a00 */
[----:B------:R-:W2:Y:S01]  /*5920*/  LDCU.64 UR4, c[0x4][0x8] ;  /* 0x01000100ff0477ac */ /* 0x000ea20008000a00 */
[----:B-1----:R-:W-:Y:S01]  /*5930*/  MOV R5, UR9 ;  /* 0x0000000900057c02 */ /* 0x002fe20008000f00 */
[----:B------:R-:W-:Y:S01]  /*5940*/  IMAD.U32 R4, RZ, RZ, UR8 ;  /* 0x00000008ff047e24 */ /* 0x000fe2000f8e00ff */
[----:B---3--:R-:W-:Y:S01]  /*5950*/  MOV R7, UR7 ;  /* 0x0000000700077c02 */ /* 0x008fe20008000f00 */
[----:B------:R-:W-:Y:S01]  /*5960*/  IMAD.U32 R6, RZ, RZ, UR6 ;  /* 0x00000006ff067e24 */ /* 0x000fe2000f8e00ff */
[----:B--2---:R-:W-:Y:S01]  /*5970*/  MOV R11, UR5 ;  /* 0x00000005000b7c02 */ /* 0x004fe20008000f00 */
[----:B------:R-:W-:Y:S02]  /*5980*/  IMAD.U32 R10, RZ, RZ, UR4 ;  /* 0x00000004ff0a7e24 */ /* 0x000fe4000f8e00ff */
[----:B------:R-:W-:Y:S07]  /*5990*/  LEPC R20, `(.L_x_98) ;  /* 0x000000001014794e */ /* 0x000fee0000000000 */
[----:B----45:R-:W-:Y:S05]  /*59a0*/  CALL.ABS.NOINC R2 ;  /* 0x0000000002007343 */ /* 0x030fea0003c00000 */
.L_x_98:
[----:B------:R-:W-:Y:S01]  /*59b0*/  LOP3.LUT P0, RZ, R151, 0x1b0, RZ, 0xc0, !PT ;  /* 0x000001b097ff7812 */ /* 0x000fe2000780c0ff */
[----:B------:R-:W-:Y:S11]  /*59c0*/  BSSY.RECONVERGENT B6, `(.L_x_99) ;  /* 0x0000013000067945 */ /* 0x000ff60003800200 */
[----:B------:R-:W-:Y:S01]  /*59d0*/  @!UPT UIADD3 URZ, UPT, UPT, URZ, URZ, URZ ;  /* 0x000000fffffff290 */ /* 0x000fe2000fffe0ff */
[----:B------:R-:W-:Y:S05]  /*59e0*/  @!P0 BRA `(.L_x_100) ;  /* 0x0000000000408947 */ /* 0x000fea0003800000 */
        /* <DEDUP_REMOVED lines=16> */
.L_x_100:
[----:B------:R-:W-:Y:S05]  /*5af0*/  BSYNC.RECONVERGENT B6 ;  /* 0x0000000000067941 */ /* 0x000fea0003800200 */
.L_x_99:
[----:B------:R-:W-:Y:S01]  /*5b00*/  ISETP.NE.U32.AND P3, PT, R138, RZ, PT ;  /* 0x000000ff8a00720c */ /* 0x000fe20003f65070 */
[----:B------:R-:W-:Y:S01]  /*5b10*/  UISETP.NE.AND UP1, UPT, UR60, URZ, UPT ;  /* 0x000000ff3c00728c */ /* 0x000fe2000bf25270 */
[----:B------:R-:W-:Y:S02]  /*5b20*/  ISETP.NE.U32.AND P4, PT, R134, RZ, PT ;  /* 0x000000ff8600720c */ /* 0x000fe40003f85070 */
[----:B------:R-:W-:Y:S02]  /*5b30*/  ISETP.NE.AND.EX P3, PT, R139, RZ, PT, P3 ;  /* 0x000000ff8b00720c */ /* 0x000fe40003f65330 */
[----:B------:R-:W-:Y:S02]  /*5b40*/  PLOP3.LUT P1, PT, PT, PT, PT, 0x8, 0x80 ;  /* 0x000000000080781c */ /* 0x000fe40003f2e170 */
[----:B------:R-:W-:Y:S02]  /*5b50*/  PLOP3.LUT P0, PT, PT, PT, UP1, 0x80, 0x8 ;  /* 0x000000000008781c */ /* 0x000fe40003f0f018 */
[----:B------:R-:W-:Y:S02]  /*5b60*/  ISETP.NE.AND.EX P4, PT, R135, RZ, PT, P4 ;  /* 0x000000ff8700720c */ /* 0x000fe40003f85340 */
[----:B------:R-:W1:Y:S09]  /*5b70*/  @UP1 LDCU.64 UR4, c[0x0][0x888] ;  /* 0x00011100ff0417ac */ /* 0x000e720008000a00 */
[----:B------:R-:W-:Y:S01]  /*5b80*/  @P0 PLOP3.LUT P1, PT, P3, PT, PT, 0x80, 0x8 ;  /* 0x000000000008081c */ /* 0x000fe20001f2f070 */
[----:B-1----:R-:W-:Y:S04]  /*5b90*/  @UP1 UISETP.NE.U32.AND UP0, UPT, UR4, URZ, UPT ;  /* 0x000000ff0400128c */ /* 0x002fe8000bf05070 */
[----:B------:R-:W-:Y:S04]  /*5ba0*/  @UP1 UISETP.NE.AND.EX UP0, UPT, UR5, URZ, UPT, UP0 ;  /* 0x000000ff0500128c */ /* 0x000fe8000bf05300 */
[----:B------:R-:W-:Y:S01]  /*5bb0*/  @UP1 USEL UR4, URZ, 0xffffffff, UP0 ;  /* 0xffffffffff041887 */ /* 0x000fe20008000000 */
[----:B------:R-:W-:Y:S11]  /*5bc0*/  @!P3 BRA `(.L_x_101) ;  /* 0x000000000030b947 */ /* 0x000ff60003800000 */
[----:B------:R-:W-:Y:S01]  /*5bd0*/  ISETP.NE.U32.AND P2, PT, R136, RZ, PT ;  /* 0x000000ff8800720c */ /* 0x000fe20003f45070 */
[----:B------:R-:W1:Y:S01]  /*5be0*/  LDCU.64 UR6, c[0x0][0x358] ;  /* 0x00006b00ff0677ac */ /* 0x000e620008000a00 */
[----:B------:R-:W-:Y:S02]  /*5bf0*/  IMAD.MOV.U32 R141, RZ, RZ, 0x1 ;  /* 0x00000001ff8d7424 */ /* 0x000fe400078e00ff */
[----:B------:R-:W-:Y:S11]  /*5c00*/  ISETP.NE.AND.EX P2, PT, R137, RZ, PT, P2 ;  /* 0x000000ff8900720c */ /* 0x000ff60003f45320 */
[----:B------:R-:W-:Y:S02]  /*5c10*/  @!UPT UIADD3 URZ, UPT, UPT, URZ, URZ, URZ ;  /* 0x000000fffffff290 */ /* 0x000fe4000fffe0ff */
[----:B------:R-:W3:Y:S01]  /*5c20*/  @P2 LDC.64 R2, c[0x0][0x888] ;  /* 0x00022200ff022b82 */ /* 0x000ee20000000a00 */
[----:B--2---:R-:W-:Y:S04]  /*5c30*/  @P2 IMAD R0, R138, UR36, RZ ;  /* 0x000000248a002c24 */ /* 0x004fe8000f8e02ff */
[----:B---3--:R-:W-:Y:S04]  /*5c40*/  @P2 IMAD.WIDE R2, R0, 0x4, R2 ;  /* 0x0000000400022825 */ /* 0x008fe800078e0202 */
[----:B------:R-:W-:Y:S01]  /*5c50*/  HFMA2 R0, -RZ, RZ, 0, 5.9604644775390625e-08 ;  /* 0x00000001ff007431 */ /* 0x000fe200000001ff */
[----:B-1---5:R1:W5:Y:S04]  /*5c60*/  @P2 LDG.E R71, desc[UR6][R2.64] ;  /* 0x0000000602472981 */ /* 0x022368000c1e1900 */
[----:B------:R-:W-:Y:S01]  /*5c70*/  @!P2 PRMT R141, R0, 0x7610, R141 ;  /* 0x00007610008da816 */ /* 0x000fe2000000008d */
[----:B-1----:R-:W3:Y:S06]  /*5c80*/  @!P2 LDC R71, c[0x0][0x880] ;  /* 0x00022000ff47ab82 */ /* 0x002eec0000000800 */
.L_x_101:
[----:B------:R-:W-:Y:S05]  /*5c90*/  @!P4 BRA `(.L_x_102) ;  /* 0x000000000024c947 */ /* 0x000fea0003800000 */
[----:B------:R-:W-:Y:S01]  /*5ca0*/  ISETP.NE.U32.AND P2, PT, R132, RZ, PT ;  /* 0x000000ff8400720c */ /* 0x000fe20003f45070 */
[----:B------:R-:W1:Y:S03]  /*5cb0*/  LDCU.64 UR6, c[0x0][0x358] ;  /* 0x00006b00ff0677ac */ /* 0x000e660008000a00 */
[----:B------:R-:W-:Y:S11]  /*5cc0*/  ISETP.NE.AND.EX P2, PT, R133, RZ, PT, P2 ;  /* 0x000000ff8500720c */ /* 0x000ff60003f45320 */
[----:B------:R-:W-:Y:S02]  /*5cd0*/  @!UPT UIADD3 URZ, UPT, UPT, URZ, URZ, URZ ;  /* 0x000000fffffff290 */ /* 0x000fe4000fffe0ff */
[----:B------:R-:W4:Y:S01]  /*5ce0*/  @P2 LDC.64 R2, c[0x0][0x8a8] ;  /* 0x00022a00ff022b82 */ /* 0x000f220000000a00 */
[----:B--2---:R-:W-:Y:S04]  /*5cf0*/  @P2 IMAD R0, R134, UR36, RZ ;  /* 0x0000002486002c24 */ /* 0x004fe8000f8e02ff */
[----:B----4-:R-:W-:Y:S05]  /*5d00*/  @P2 IMAD.WIDE R2, R0, 0x4, R2 ;  /* 0x0000000400022825 */ /* 0x010fea00078e0202 */
[----:B-1---5:R1:W5:Y:S02]  /*5d10*/  @P2 LDG.E R70, desc[UR6][R2.64] ;  /* 0x0000000602462981 */ /* 0x022364000c1e1900 */
[----:B-1----:R-:W4:Y:S02]  /*5d20*/  @!P2 LDC R70, c[0x0][0x8a0] ;  /* 0x00022800ff46ab82 */ /* 0x002f240000000800 */
.L_x_102:
[----:B---3-5:R-:W-:Y:S01]  /*5d30*/  @P0 FSETP.NEU.AND P4, PT, R71, RZ, PT ;  /* 0x000000ff4700020b */ /* 0x028fe20003f8d000 */
[----:B--2---:R-:W-:Y:S01]  /*5d40*/  IMAD.U32 R0, RZ, RZ, UR4 ;  /* 0x00000004ff007e24 */ /* 0x004fe2000f8e00ff */
[----:B------:R-:W-:Y:S01]  /*5d50*/  @P0 LOP3.LUT P2, RZ, R141, 0xff, RZ, 0xc0, !PT ;  /* 0x000000ff8dff0812 */ /* 0x000fe2000784c0ff */
[----:B------:R-:W-:Y:S01]  /*5d60*/  BSSY B1, `(.L_x_103) ;  /* 0x000003e000017945 */ /* 0x000fe20003800000 */
[----:B------:R-:W-:Y:S02]  /*5d70*/  @P0 SEL R2, RZ, 0xffffffff, P4 ;  /* 0xffffffffff020807 */ /* 0x000fe40002000000 */
[----:B------:R-:W-:Y:S02]  /*5d80*/  CS2R R18, SRZ ;  /* 0x0000000000127805 */ /* 0x000fe4000001ff00 */
[----:B------:R-:W-:Y:S02]  /*5d90*/  LEA R143, R68, UR44, 0x3 ;  /* 0x0000002c448f7c11 */ /* 0x000fe4000f8e18ff */
[----:B------:R-:W-:Y:S02]  /*5da0*/  CS2R R16, SRZ ;  /* 0x0000000000107805 */ /* 0x000fe4000001ff00 */
[----:B------:R-:W-:Y:S02]  /*5db0*/  @P1 SEL R2, R0, R2, !P2 ;  /* 0x0000000200021207 */ /* 0x000fe40005000000 */
[----:B------:R-:W-:Y:S02]  /*5dc0*/  CS2R R26, SRZ ;  /* 0x00000000001a7805 */ /* 0x000fe4000001ff00 */
[----:B------:R-:W-:Y:S02]  /*5dd0*/  SHF.L.U32 R4, R147, 0x1f, RZ ;  /* 0x0000001f93047819 */ /* 0x000fe400000006ff */
[----:B------:R-:W-:Y:S02]  /*5de0*/  CS2R R24, SRZ ;  /* 0x0000000000187805 */ /* 0x000fe4000001ff00 */
[----:B------:R-:W-:Y:S02]  /*5df0*/  @P0 LOP3.LUT R2, R2, 0x1, RZ, 0xc0, !PT ;  /* 0x0000000102020812 */ /* 0x000fe400078ec0ff */
[----:B------:R-:W-:Y:S02]  /*5e00*/  CS2R R30, SRZ ;  /* 0x00000000001e7805 */ /* 0x000fe4000001ff00 */
[----:B------:R-:W-:Y:S02]  /*5e10*/  PLOP3.LUT P5, PT, PT, PT, PT, 0x8, 0x80 ;  /* 0x000000000080781c */ /* 0x000fe40003fae170 */
[----:B------:R-:W-:Y:S02]  /*5e20*/  CS2R R28, SRZ ;  /* 0x00000000001c7805 */ /* 0x000fe4000001ff00 */
[----:B------:R-:W-:Y:S01]  /*5e30*/  ISETP.NE.U32.OR P1, PT, R2, 0x1, !P0 ;  /* 0x000000010200780c */ /* 0x000fe20004725470 */
[----:B------:R-:W-:Y:S01]  /*5e40*/  IMAD R2, R68, 0x40, R69 ;  /* 0x0000004044027824 */ /* 0x000fe200078e0245 */
[----:B------:R-:W-:Y:S02]  /*5e50*/  CS2R R34, SRZ ;  /* 0x0000000000227805 */ /* 0x000fe4000001ff00 */
[----:B------:R-:W-:Y:S09]  /*5e60*/  CS2R R32, SRZ ;  /* 0x0000000000207805 */ /* 0x000ff2000001ff00 */
[----:B------:R-:W-:Y:S04]  /*5e70*/  @P1 SHF.L.U32 R0, R145, 0x1f, RZ ;  /* 0x0000001f91001819 */ /* 0x000fe800000006ff */
[----:B------:R-:W1:Y:S01]  /*5e80*/  @P1 SYNCS.PHASECHK.TRANS64.TRYWAIT P0, [UR44+0x50], R0 ;  /* 0x00005000ff0015a7 */ /* 0x000e62000800112c */
[----:B------:R2:W3:Y:S01]  /*5e90*/  SYNCS.PHASECHK.TRANS64.TRYWAIT P4, [R143+URZ+0x90], R4 ;  /* 0x000090048f0075a7 */ /* 0x0004e200080811ff */
[----:B-1----:R-:W-:Y:S01]  /*5ea0*/  @P1 PLOP3.LUT P5, PT, P0, PT, PT, 0x8, 0x80 ;  /* 0x000000000080181c */ /* 0x002fe200007ae170 */
[----:B------:R-:W-:Y:S01]  /*5eb0*/  @!UPT UIADD3 URZ, UPT, UPT, URZ, URZ, URZ ;  /* 0x000000fffffff290 */ /* 0x000fe2000fffe0ff */
[----:B--23--:R-:W-:Y:S11]  /*5ec0*/  @!P1 BRA `(.L_x_104) ;  /* 0x00000000009c9947 */ /* 0x00cff60003800000 */
[----:B------:R-:W-:Y:S01]  /*5ed0*/  ISETP.NE.U32.AND P0, PT, RZ, UR56, PT ;  /* 0x00000038ff007c0c */ /* 0x000fe2000bf05070 */
[----:B------:R-:W-:Y:S01]  /*5ee0*/  BSSY B0, `(.L_x_105) ;  /* 0x0000016000007945 */ /* 0x000fe20003800000 */
[----:B------:R-:W-:Y:S02]  /*5ef0*/  FSETP.NEU.AND P2, PT, R71, RZ, PT ;  /* 0x000000ff4700720b */ /* 0x000fe40003f4d000 */
[----:B------:R-:W-:Y:S02]  /*5f00*/  CS2R R34, SRZ ;  /* 0x0000000000227805 */ /* 0x000fe4000001ff00 */
[----:B------:R-:W-:Y:S02]  /*5f10*/  ISETP.NE.AND.EX P0, PT, RZ, UR57, PT, P0 ;  /* 0x00000039ff007c0c */ /* 0x000fe4000bf05300 */
[----:B------:R-:W-:Y:S02]  /*5f20*/  CS2R R32, SRZ ;  /* 0x0000000000207805 */ /* 0x000fe4000001ff00 */
[----:B------:R-:W-:Y:S02]  /*5f30*/  LOP3.LUT P1, RZ, R141, 0xff, RZ, 0xc0, !PT ;  /* 0x000000ff8dff7812 */ /* 0x000fe4000782c0ff */
[----:B------:R-:W-:Y:S02]  /*5f40*/  CS2R R30, SRZ ;  /* 0x00000000001e7805 */ /* 0x000fe4000001ff00 */
[----:B------:R-:W-:Y:S02]  /*5f50*/  SEL R0, RZ, 0xffffffff, P2 ;  /* 0xffffffffff007807 */ /* 0x000fe40001000000 */
[----:B------:R-:W-:Y:S02]  /*5f60*/  CS2R R28, SRZ ;  /* 0x00000000001c7805 */ /* 0x000fe4000001ff00 */
[----:B------:R-:W-:Y:S02]  /*5f70*/  SEL R3, RZ, 0xffffffff, P0 ;  /* 0xffffffffff037807 */ /* 0x000fe40000000000 */
[----:B------:R-:W-:Y:S02]  /*5f80*/  CS2R R26, SRZ ;  /* 0x00000000001a7805 */ /* 0x000fe4000001ff00 */
[----:B------:R-:W-:Y:S02]  /*5f90*/  CS2R R24, SRZ ;  /* 0x0000000000187805 */ /* 0x000fe4000001ff00 */
[----:B------:R-:W-:Y:S02]  /*5fa0*/  CS2R R18, SRZ ;  /* 0x0000000000127805 */ /* 0x000fe4000001ff00 */
[----:B------:R-:W-:Y:S02]  /*5fb0*/  @P3 SEL R0, R3, R0, !P1 ;  /* 0x0000000003003207 */ /* 0x000fe40004800000 */
[----:B------:R-:W-:Y:S02]  /*5fc0*/  CS2R R16, SRZ ;  /* 0x0000000000107805 */ /* 0x000fe4000001ff00 */
[----:B------:R-:W-:Y:S04]  /*5fd0*/  LOP3.LUT R0, R0, 0x1, RZ, 0xc0, !PT ;  /* 0x0000000100007812 */ /* 0x000fe800078ec0ff */
[----:B------:R-:W-:Y:S01]  /*5fe0*/  ISETP.NE.U32.AND P0, PT, R0, 0x1, PT ;  /* 0x000000010000780c */ /* 0x000fe20003f05070 */
[----:B------:R-:W-:Y:S01]  /*5ff0*/  @!UPT UIADD3 URZ, UPT, UPT, URZ, URZ, URZ ;  /* 0x000000fffffff290 */ /* 0x000fe2000fffe0ff */
[----:B------:R-:W-:Y:S11]  /*6000*/  @!P5 BRA `(.L_x_106) ;  /* 0x00000000000cd947 */ /* 0x000ff60003800000 */
[----:B------:R-:W-:Y:S04]  /*6010*/  SHF.L.U32 R3, R145, 0x1f, RZ ;  /* 0x0000001f91037819 */ /* 0x000fe800000006ff */
[----:B------:R-:W1:Y:S02]  /*6020*/  SYNCS.PHASECHK.TRANS64.TRYWAIT P1, [UR44+0x50], R3 ;  /* 0x00005003ff0075a7 */ /* 0x000e64000802112c */
[----:B-1----:R-:W-:Y:S05]  /*6030*/  @!P1 BRA `(.L_x_107) ;  /* 0x0000001c00c89947 */ /* 0x002fea0003800000 */
.L_x_106:
[----:B------:R-:W-:Y:S05]  /*6040*/  BSYNC B0 ;  /* 0x0000000000007941 */ /* 0x000fea0003800000 */
.L_x_105:
[----:B------:R2:W3:Y:S01]  /*6050*/  @P0 LDS.128 R32, [R140+UR44+0x200] ;  /* 0x0002002c8c200984 */ /* 0x0004e20008000c00 */
[----:B------:R-:W5:Y:S01]  /*6060*/  S2UR UR5, SR_CgaCtaId ;  /* 0x00000000000579c3 */ /* 0x000f620000008800 */
[----:B------:R-:W-:Y:S01]  /*6070*/  UIADD3 UR4, UPT, UPT, UR44, 0x58, URZ ;  /* 0x000000582c047890 */ /* 0x000fe2000fffe0ff */
[----:B------:R-:W-:Y:S01]  /*6080*/  LOP3.LUT R145, R145, 0x1, RZ, 0x3c, !PT ;  /* 0x0000000191917812 */ /* 0x000fe200078e3cff */
[----:B------:R2:W1:Y:S04]  /*6090*/  @P0 LDS.128 R28, [R150+0x10] ;  /* 0x00001000961c0984 */ /* 0x0004680000000c00 */
[----:B------:R2:W1:Y:S04]  /*60a0*/  @P0 LDS.128 R24, [R149+0x20] ;  /* 0x0000200095180984 */ /* 0x0004680000000c00 */
[----:B------:R2:W1:Y:S01]  /*60b0*/  @P0 LDS.128 R16, [R148+0x30] ;  /* 0x0000300094100984 */ /* 0x0004620000000c00 */
[----:B------:R-:W-:Y:S01]  /*60c0*/  @!PT LDS RZ, [RZ] ;  /* 0x00000000fffff984 */ /* 0x000fe20000000800 */
[----:B------:R-:W-:Y:S01]  /*60d0*/  @!PT LDS RZ, [RZ] ;  /* 0x00000000fffff984 */ /* 0x000fe20000000800 */
[----:B------:R-:W-:Y:S01]  /*60e0*/  @!PT LDS RZ, [RZ] ;  /* 0x00000000fffff984 */ /* 0x000fe20000000800 */
[----:B------:R-:W-:Y:S01]  /*60f0*/  @!PT LDS RZ, [RZ] ;  /* 0x00000000fffff984 */ /* 0x000fe20000000800 */
[----:B------:R4:W-:Y:S06]  /*6100*/  MEMBAR.ALL.CTA ;  /* 0x0000000000007992 */ /* 0x0009ec0000008000 */
[----:B----4-:R-:W4:Y:S01]  /*6110*/  FENCE.VIEW.ASYNC.S ;  /* 0x00000000000073c6 */ /* 0x010f220000000000 */
[----:B-----5:R-:W-:Y:S09]  /*6120*/  UPRMT UR4, UR5, 0x654, UR4 ;  /* 0x0000065405047896 */ /* 0x020ff20008000004 */
[----:B----4-:R-:W-:Y:S03]  /*6130*/  SYNCS.ARRIVE.TRANS64.RED.A1T0 RZ, [UR4], RZ ;  /* 0x000000ffffff79a7 */ /* 0x010fe60008100404 */
.L_x_104:
[----:B------:R-:W-:Y:S05]  /*6140*/  BSYNC B1 ;  /* 0x0000000000017941 */ /* 0x000fea0003800000 */
.L_x_103:
[----:B-1----:R-:W-:Y:S04]  /*6150*/  SHF.R.U32.HI R0, RZ, 0x15, R2 ;  /* 0x00000015ff007819 */ /* 0x002fe80000011602 */
[----:B------:R-:W-:Y:S01]  /*6160*/  LOP3.LUT P0, RZ, R0, 0x3, R142, 0x48, !PT ;  /* 0x0000000300ff7812 */ /* 0x000fe2000780488e */
[----:B------:R-:W-:Y:S01]  /*6170*/  @!UPT UIADD3 URZ, UPT, UPT, URZ, URZ, URZ ;  /* 0x000000fffffff290 */ /* 0x000fe2000fffe0ff */
[----:B------:R-:W-:Y:S11]  /*6180*/  @P4 BRA `(.L_x_108) ;  /* 0x0000000000084947 */ /* 0x000ff60003800000 */
[----:B------:R-:W1:Y:S02]  /*6190*/  SYNCS.PHASECHK.TRANS64.TRYWAIT P1, [R143+URZ+0x90], R4 ;  /* 0x000090048f0075a7 */ /* 0x000e6400080211ff */
[----:B-1----:R-:W-:Y:S05]  /*61a0*/  @!P1 BRA `(.L_x_109) ;  /* 0x0000001c00849947 */ /* 0x002fea0003800000 */
.L_x_108:
[----:B------:R-:W-:Y:S05]  /*61b0*/  @!P0 BRA `(.L_x_110) ;  /* 0x0000000000408947 */ /* 0x000fea0003800000 */
[----:B------:R-:W1:Y:S01]  /*61c0*/  LDCU.64 UR8, c[0x4][0x70] ;  /* 0x01000e00ff0877ac */ /* 0x000e620008000a00 */
[----:B------:R-:W-:Y:S01]  /*61d0*/  MOV R15, 0x0 ;  /* 0x00000000000f7802 */ /* 0x000fe20000000f00 */
[----:B------:R-:W-:Y:S02]  /*61e0*/  HFMA2 R12, -RZ, RZ, 0, 5.9604644775390625e-08 ;  /* 0x00000001ff0c7431 */ /* 0x000fe400000001ff */
[----:B------:R-:W-:Y:S02]  /*61f0*/  IMAD.MOV.U32 R8, RZ, RZ, 0x192 ;  /* 0x00000192ff087424 */ /* 0x000fe400078e00ff */
[----:B------:R-:W-:Y:S01]  /*6200*/  IMAD.MOV.U32 R13, RZ, RZ, RZ ;  /* 0x000000ffff0d7224 */ /* 0x000fe200078e00ff */
[----:B------:R-:W5:Y:S01]  /*6210*/  LDCU.64 UR6, c[0x4][0x78] ;  /* 0x01000f00ff0677ac */ /* 0x000f620008000a00 */
[----:B------:R-:W2:Y:S01]  /*6220*/  LDC.64 R14, c[0x4][R15] ;  /* 0x010000000f0e7b82 */ /* 0x000ea20000000a00 */
[----:B------:R-:W3:Y:S01]  /*6230*/  LDCU.64 UR4, c[0x4][0x10] ;  /* 0x01000200ff0477ac */ /* 0x000ee20008000a00 */
[----:B-1----:R-:W-:Y:S01]  /*6240*/  MOV R5, UR9 ;  /* 0x0000000900057c02 */ /* 0x002fe20008000f00 */
[----:B------:R-:W-:Y:S01]  /*6250*/  IMAD.U32 R4, RZ, RZ, UR8 ;  /* 0x00000008ff047e24 */ /* 0x000fe2000f8e00ff */
[----:B-----5:R-:W-:Y:S01]  /*6260*/  MOV R7, UR7 ;  /* 0x0000000700077c02 */ /* 0x020fe20008000f00 */
[----:B------:R-:W-:Y:S01]  /*6270*/  IMAD.U32 R6, RZ, RZ, UR6 ;  /* 0x00000006ff067e24 */ /* 0x000fe2000f8e00ff */
[----:B---3--:R-:W-:Y:S01]  /*6280*/  MOV R11, UR5 ;  /* 0x00000005000b7c02 */ /* 0x008fe20008000f00 */
[----:B------:R-:W-:Y:S02]  /*6290*/  IMAD.U32 R10, RZ, RZ, UR4 ;  /* 0x00000004ff0a7e24 */ /* 0x000fe4000f8e00ff */
[----:B------:R-:W-:Y:S07]  /*62a0*/  LEPC R20, `(.L_x_110) ;  /* 0x000000001014794e */ /* 0x000fee0000000000 */
[----:B--2-4-:R-:W-:Y:S05]  /*62b0*/  CALL.ABS.NOINC R14 ;  /* 0x000000000e007343 */ /* 0x014fea0003c00000 */
.L_x_110:
[----:B------:R-:W-:Y:S01]  /*62c0*/  LOP3.LUT P0, RZ, R131, 0x60, RZ, 0xc0, !PT ;  /* 0x0000006083ff7812 */ /* 0x000fe2000780c0ff */
[----:B------:R-:W-:Y:S05]  /*62d0*/  WARPSYNC.ALL ;  /* 0x0000000000007948 */ /* 0x000fea0003800000 */
[----:B------:R-:W-:Y:S01]  /*62e0*/  R2UR UR4, R2 ;  /* 0x00000000020472ca */ /* 0x000fe200000e0000 */
[----:B------:R-:W-:Y:S01]  /*62f0*/  BSSY.RECONVERGENT B0, `(.L_x_111) ;  /* 0x000011f000007945 */ /* 0x000fe20003800200 */
[----:B---3--:R-:W-:Y:S02]  /*6300*/  F2FP.F16.E4M3.UNPACK_B R2, R32 ;  /* 0x00000020ff02723e */ /* 0x008fe400020006ff */
[-C--:B------:R-:W-:Y:S02]  /*6310*/  F2FP.F16.E4M3.UNPACK_B R21, R33.reuse ;  /* 0x00000021ff15723e */ /* 0x080fe400020006ff */
[----:B------:R-:W-:Y:S01]  /*6320*/  F2FP.F16.E4M3.UNPACK_B R12, R28 ;  /* 0x0000001cff0c723e */ /* 0x000fe200020006ff */
[----:B------:R-:W-:Y:S01]  /*6330*/  HADD2.F32 R0, -RZ, R2.H0_H0 ;  /* 0x20000002ff007230 */ /* 0x000fe20000004100 */
[----:B------:R-:W-:Y:S01]  /*6340*/  F2FP.F16.E4M3.UNPACK_B R32, R32.H1 ;  /* 0x00000020ff20723e */ /* 0x000fe200030006ff */
[--C-:B------:R-:W-:Y:S01]  /*6350*/  HADD2.F32 R73, -RZ, R21.reuse.H0_H0 ;  /* 0x20000015ff497230 */ /* 0x100fe20000004100 */
[----:B------:R-:W-:Y:S01]  /*6360*/  F2FP.F16.E4M3.UNPACK_B R33, R33.H1 ;  /* 0x00000021ff21723e */ /* 0x000fe200030006ff */
[----:B------:R-:W-:Y:S01]  /*6370*/  HADD2.F32 R74, -RZ, R21.H1_H1 ;  /* 0x30000015ff4a7230 */ /* 0x000fe20000004100 */
[-C--:B------:R-:W-:Y:S01]  /*6380*/  F2FP.F16.E4M3.UNPACK_B R20, R34.reuse ;  /* 0x00000022ff14723e */ /* 0x080fe200020006ff */
[--C-:B------:R-:W-:Y:S01]  /*6390*/  HADD2.F32 R3, -RZ, R32.reuse.H0_H0 ;  /* 0x20000020ff037230 */ /* 0x100fe20000004100 */
[----:B------:R-:W-:Y:S01]  /*63a0*/  F2FP.F16.E4M3.UNPACK_B R15, R34.H1 ;  /* 0x00000022ff0f723e */ /* 0x000fe200030006ff */
[----:B------:R-:W-:Y:S01]  /*63b0*/  HADD2.F32 R72, -RZ, R32.H1_H1 ;  /* 0x30000020ff487230 */ /* 0x000fe20000004100 */
[-C--:B------:R-:W-:Y:S01]  /*63c0*/  F2FP.F16.E4M3.UNPACK_B R14, R35.reuse ;  /* 0x00000023ff0e723e */ /* 0x080fe200020006ff */
[--C-:B------:R-:W-:Y:S01]  /*63d0*/  HADD2.F32 R75, -RZ, R33.reuse.H0_H0 ;  /* 0x20000021ff4b7230 */ /* 0x100fe20000004100 */
[----:B------:R-:W-:Y:S01]  /*63e0*/  F2FP.F16.E4M3.UNPACK_B R13, R35.H1 ;  /* 0x00000023ff0d723e */ /* 0x000fe200030006ff */
[----:B------:R-:W-:Y:S01]  /*63f0*/  HADD2.F32 R76, -RZ, R33.H1_H1 ;  /* 0x30000021ff4c7230 */ /* 0x000fe20000004100 */
[----:B------:R-:W-:Y:S01]  /*6400*/  F2FP.F16.E4M3.UNPACK_B R28, R28.H1 ;  /* 0x0000001cff1c723e */ /* 0x000fe200030006ff */
[--C-:B------:R-:W-:Y:S01]  /*6410*/  HADD2.F32 R77, -RZ, R20.reuse.H0_H0 ;  /* 0x20000014ff4d7230 */ /* 0x100fe20000004100 */
[-C--:B------:R-:W-:Y:S01]  /*6420*/  F2FP.F16.E4M3.UNPACK_B R11, R29.reuse ;  /* 0x0000001dff0b723e */ /* 0x080fe200020006ff */
        /* <DEDUP_REMOVED lines=43> */
[----:B------:R-:W-:Y:S01]  /*66e0*/  IADD3 R143, PT, PT, R143, 0xb0, RZ ;  /* 0x000000b08f8f7810 */ /* 0x000fe20007ffe0ff */
[----:B------:R-:W-:Y:S01]  /*66f0*/  HADD2.F32 R100, -RZ, R6.H1_H1 ;  /* 0x30000006ff647230 */ /* 0x000fe20000004100 */
[----:B------:R-:W-:Y:S01]  /*6700*/  IADD3 R68, PT, PT, R68, 0x1, RZ ;  /* 0x0000000144447810 */ /* 0x000fe20007ffe0ff */
[--C-:B------:R-:W-:Y:S01]  /*6710*/  HADD2.F32 R101, -RZ, R5.reuse.H0_H0 ;  /* 0x20000005ff657230 */ /* 0x100fe20000004100 */
[----:B------:R-:W-:Y:S01]  /*6720*/  LOP3.LUT R143, R143, 0xfefffff8, RZ, 0xc0, !PT ;  /* 0xfefffff88f8f7812 */ /* 0x000fe200078ec0ff */
[----:B------:R-:W-:Y:S02]  /*6730*/  HADD2.F32 R102, -RZ, R5.H1_H1 ;  /* 0x30000005ff667230 */ /* 0x000fe40000004100 */
[--C-:B------:R-:W-:Y:S02]  /*6740*/  HADD2.F32 R103, -RZ, R4.reuse.H0_H0 ;  /* 0x20000004ff677230 */ /* 0x100fe40000004100 */
[----:B------:R-:W-:Y:S02]  /*6750*/  HADD2.F32 R104, -RZ, R4.H1_H1 ;  /* 0x30000004ff687230 */ /* 0x000fe40000004100 */
[----:B------:R-:W1:Y:S01]  /*6760*/  LDTM.x64 R4, tmem[UR4] ;  /* 0x00000004000479ee */ /* 0x000e620008340000 */
[----:B------:R-:W-:Y:S01]  /*6770*/  NOP ;  /* 0x0000000000007918 */ /* 0x000fe20000000000 */
[----:B-1----:R1:W-:Y:S01]  /*6780*/  SYNCS.ARRIVE.TRANS64.RED.A1T0 RZ, [R143+URZ], RZ ;  /* 0x000000ff8fff79a7 */ /* 0x0023e200081004ff */
[----:B------:R-:W-:Y:S02]  /*6790*/  HADD2.F32 R2, -RZ, R2.H1_H1 ;  /* 0x30000002ff027230 */ /* 0x000fe40000004100 */
[--C-:B------:R-:W-:Y:S02]  /*67a0*/  HADD2.F32 R105, -RZ, R106.reuse.H0_H0 ;  /* 0x2000006aff697230 */ /* 0x100fe40000004100 */
        /* <DEDUP_REMOVED lines=9> */
[C---:B----4-:R-:W-:Y:S01]  /*6840*/  FMUL R4, R70.reuse, R4 ;  /* 0x0000000446047220 */ /* 0x050fe20000400000 */
[C---:B------:R-:W-:Y:S01]  /*6850*/  FMUL R5, R70.reuse, R5 ;  /* 0x0000000546057220 */ /* 0x040fe20000400000 */
[C---:B------:R-:W-:Y:S01]  /*6860*/  FMUL R8, R70.reuse, R8 ;  /* 0x0000000846087220 */ /* 0x040fe20000400000 */
[C---:B------:R-:W-:Y:S01]  /*6870*/  FMUL R9, R70.reuse, R9 ;  /* 0x0000000946097220 */ /* 0x040fe20000400000 */
[C---:B------:R-:W-:Y:S01]  /*6880*/  FFMA R4, R71.reuse, R0, R4 ;  /* 0x0000000047047223 */ /* 0x040fe20000000004 */
[C---:B------:R-:W-:Y:S01]  /*6890*/  FFMA R5, R71.reuse, R2, R5 ;  /* 0x0000000247057223 */ /* 0x040fe20000000005 */
[C---:B------:R-:W-:Y:S01]  /*68a0*/  FMUL R12, R70.reuse, R12 ;  /* 0x0000000c460c7220 */ /* 0x040fe20000400000 */
[C---:B------:R-:W-:Y:S01]  /*68b0*/  FMUL R13, R70.reuse, R13 ;  /* 0x0000000d460d7220 */ /* 0x040fe20000400000 */
[C---:B------:R-:W-:Y:S01]  /*68c0*/  FMUL R0, R70.reuse, R16 ;  /* 0x0000001046007220 */ /* 0x040fe20000400000 */
[C---:B------:R-:W-:Y:S01]  /*68d0*/  FMUL R2, R70.reuse, R17 ;  /* 0x0000001146027220 */ /* 0x040fe20000400000 */
[C---:B------:R-:W-:Y:S01]  /*68e0*/  FMUL R17, R70.reuse, R24 ;  /* 0x0000001846117220 */ /* 0x040fe20000400000 */
[--C-:B------:R-:W-:Y:S02]  /*68f0*/  HADD2.F32 R125, -RZ, R126.reuse.H0_H0 ;  /* 0x2000007eff7d7230 */ /* 0x100fe40000004100 */
[C---:B------:R-:W-:Y:S01]  /*6900*/  FMUL R6, R70.reuse, R6 ;  /* 0x0000000646067220 */ /* 0x040fe20000400000 */
[----:B------:R-:W-:Y:S02]  /*6910*/  HADD2.F32 R126, -RZ, R126.H1_H1 ;  /* 0x3000007eff7e7230 */ /* 0x000fe40000004100 */
[C---:B------:R-:W-:Y:S01]  /*6920*/  FMUL R7, R70.reuse, R7 ;  /* 0x0000000746077220 */ /* 0x040fe20000400000 */
[C---:B------:R-:W-:Y:S01]  /*6930*/  FMUL R10, R70.reuse, R10 ;  /* 0x0000000a460a7220 */ /* 0x040fe20000400000 */
[C---:B------:R-:W-:Y:S01]  /*6940*/  FFMA R6, R71.reuse, R3, R6 ;  /* 0x0000000347067223 */ /* 0x040fe20000000006 */
[C---:B------:R-:W-:Y:S01]  /*6950*/  FMUL R11, R70.reuse, R11 ;  /* 0x0000000b460b7220 */ /* 0x040fe20000400000 */
[C---:B------:R-:W-:Y:S01]  /*6960*/  FFMA R7, R71.reuse, R72, R7 ;  /* 0x0000004847077223 */ /* 0x040fe20000000007 */
[C---:B------:R-:W-:Y:S01]  /*6970*/  FFMA R8, R71.reuse, R73, R8 ;  /* 0x0000004947087223 */ /* 0x040fe20000000008 */
[C---:B------:R-:W-:Y:S01]  /*6980*/  FFMA R9, R71.reuse, R74, R9 ;  /* 0x0000004a47097223 */ /* 0x040fe20000000009 */
[C---:B------:R-:W-:Y:S01]  /*6990*/  FFMA R10, R71.reuse, R75, R10 ;  /* 0x0000004b470a7223 */ /* 0x040fe2000000000a */
[C---:B------:R-:W-:Y:S01]  /*69a0*/  FFMA R11, R71.reuse, R76, R11 ;  /* 0x0000004c470b7223 */ /* 0x040fe2000000000b */
[C---:B------:R-:W-:Y:S01]  /*69b0*/  FFMA R12, R71.reuse, R77, R12 ;  /* 0x0000004d470c7223 */ /* 0x040fe2000000000c */
[----:B------:R-:W-:Y:S01]  /*69c0*/  FFMA R13, R71, R78, R13 ;  /* 0x0000004e470d7223 */ /* 0x000fe2000000000d */
[----:B------:R-:W-:Y:S01]  /*69d0*/  F2FP.SATFINITE.E4M3.F32.PACK_AB_MERGE_C R76, R7, R6, RZ ;  /* 0x00000006074c723e */ /* 0x000fe200048070ff */
[--C-:B------:R-:W-:Y:S02]  /*69e0*/  HADD2.F32 R74, -RZ, R129.reuse.H0_H0 ;  /* 0x20000081ff4a7230 */ /* 0x100fe40000004100 */
[C---:B------:R-:W-:Y:S01]  /*69f0*/  FMUL R7, R70.reuse, R20 ;  /* 0x0000001446077220 */ /* 0x040fe20000400000 */
[----:B------:R-:W-:Y:S01]  /*6a00*/  HADD2.F32 R75, -RZ, R129.H1_H1 ;  /* 0x30000081ff4b7230 */ /* 0x000fe20000004100 */
[----:B------:R-:W-:Y:S01]  /*6a10*/  F2FP.SATFINITE.E4M3.F32.PACK_AB_MERGE_C R129, R11, R10, RZ ;  /* 0x0000000a0b81723e */ /* 0x000fe200048070ff */
        /* <DEDUP_REMOVED lines=12> */
[----:B------:R-:W-:Y:S01]  /*6ae0*/  FFMA R3, R71, R83, R3 ;  /* 0x0000005347037223 */ /* 0x000fe20000000003 */
[C---:B------:R-:W-:Y:S01]  /*6af0*/  FMUL R25, R70.reuse, R32 ;  /* 0x0000002046197220 */ /* 0x040fe20000400000 */
[----:B------:R-:W-:Y:S01]  /*6b00*/  F2FP.SATFINITE.E4M3.F32.PACK_AB_MERGE_C R14, R15, R14, RZ ;  /* 0x0000000e0f0e723e */ /* 0x000fe200048070ff */
[C---:B------:R-:W-:Y:S01]  /*6b10*/  FMUL R6, R70.reuse, R19 ;  /* 0x0000001346067220 */ /* 0x040fe20000400000 */
[C---:B------:R-:W-:Y:S01]  /*6b20*/  FMUL R11, R70.reuse, R22 ;  /* 0x00000016460b7220 */ /* 0x040fe20000400000 */
[C---:B------:R-:W-:Y:S01]  /*6b30*/  FMUL R22, R70.reuse, R29 ;  /* 0x0000001d46167220 */ /* 0x040fe20000400000 */
[C---:B------:R-:W-:Y:S01]  /*6b40*/  FMUL R29, R70.reuse, R36 ;  /* 0x00000024461d7220 */ /* 0x040fe20000400000 */
[C---:B------:R-:W-:Y:S01]  /*6b50*/  FFMA R6, R71.reuse, R84, R6 ;  /* 0x0000005447067223 */ /* 0x040fe20000000006 */
[C---:B------:R-:W-:Y:S01]  /*6b60*/  FFMA R7, R71.reuse, R85, R7 ;  /* 0x0000005547077223 */ /* 0x040fe20000000007 */
[C---:B------:R-:W-:Y:S01]  /*6b70*/  FFMA R10, R71.reuse, R86, R10 ;  /* 0x00000056470a7223 */ /* 0x040fe2000000000a */
[C---:B------:R-:W-:Y:S01]  /*6b80*/  FFMA R11, R71.reuse, R87, R11 ;  /* 0x00000057470b7223 */ /* 0x040fe2000000000b */
[----:B------:R-:W-:Y:S01]  /*6b90*/  FMUL R16, R70, R23 ;  /* 0x0000001746107220 */ /* 0x000fe20000400000 */
[----:B------:R-:W-:Y:S01]  /*6ba0*/  F2FP.SATFINITE.E4M3.F32.PACK_AB_MERGE_C R3, R6, R3, RZ ;  /* 0x000000030603723e */ /* 0x000fe200048070ff */
        /* <DEDUP_REMOVED lines=10> */
[----:B------:R-:W-:Y:S01]  /*6c50*/  FMUL R30, R70, R37 ;  /* 0x00000025461e7220 */ /* 0x000fe20000400000 */
[----:B------:R-:W-:Y:S01]  /*6c60*/  F2FP.SATFINITE.E4M3.F32.PACK_AB_MERGE_C R16, R10, R7, R16 ;  /* 0x000000070a10723e */ /* 0x000fe20004807010 */
        /* <DEDUP_REMOVED lines=23> */
[----:B------:R-:W-:Y:S01]  /*6de0*/  FFMA R31, R71, R103, R31 ;  /* 0x00000067471f7223 */ /* 0x000fe2000000001f */
[----:B------:R-:W-:Y:S01]  /*6df0*/  FMUL R45, R70, R52 ;  /* 0x00000034462d7220 */ /* 0x000fe20000400000 */
[----:B------:R-:W-:Y:S01]  /*6e00*/  F2FP.SATFINITE.E4M3.F32.PACK_AB_MERGE_C R19, R28, R27, RZ ;  /* 0x0000001b1c13723e */ /* 0x000fe200048070ff */
[C---:B------:R-:W-:Y:S01]  /*6e10*/  FMUL R52, R70.reuse, R59 ;  /* 0x0000003b46347220 */ /* 0x040fe20000400000 */
[C---:B------:R-:W-:Y:S01]  /*6e20*/  FMUL R59, R70.reuse, R66 ;  /* 0x00000042463b7220 */ /* 0x040fe20000400000 */
[----:B------:R-:W-:Y:S01]  /*6e30*/  F2FP.SATFINITE.E4M3.F32.PACK_AB_MERGE_C R66, R13, R12, R14 ;  /* 0x0000000c0d42723e */ /* 0x000fe2000480700e */
[----:B------:R-:W-:Y:S01]  /*6e40*/  FMUL R32, R70, R39 ;  /* 0x0000002746207220 */ /* 0x000fe20000400000 */
[--C-:B------:R-:W-:Y:S01]  /*6e50*/  HADD2.F32 R107, -RZ, R108.reuse.H0_H0 ;  /* 0x2000006cff6b7230 */ /* 0x100fe20000004100 */
[----:B------:R-:W-:Y:S01]  /*6e60*/  F2FP.SATFINITE.E4M3.F32.PACK_AB_MERGE_C R19, R26, R25, R19 ;  /* 0x000000191a13723e */ /* 0x000fe20004807013 */
[----:B------:R-:W-:Y:S02]  /*6e70*/  HADD2.F32 R108, -RZ, R108.H1_H1 ;  /* 0x3000006cff6c7230 */ /* 0x000fe40000004100 */
[C---:B------:R-:W-:Y:S01]  /*6e80*/  FFMA R32, R71.reuse, R104, R32 ;  /* 0x0000006847207223 */ /* 0x040fe20000000020 */
[C---:B------:R-:W-:Y:S01]  /*6e90*/  FFMA R33, R71.reuse, R105, R33 ;  /* 0x0000006947217223 */ /* 0x040fe20000000021 */
[C---:B------:R-:W-:Y:S01]  /*6ea0*/  FFMA R34, R71.reuse, R106, R34 ;  /* 0x0000006a47227223 */ /* 0x040fe20000000022 */
[C---:B------:R-:W-:Y:S01]  /*6eb0*/  FMUL R35, R70.reuse, R42 ;  /* 0x0000002a46237220 */ /* 0x040fe20000400000 */
[----:B------:R-:W-:Y:S01]  /*6ec0*/  FMUL R42, R70, R49 ;  /* 0x00000031462a7220 */ /* 0x000fe20000400000 */
[----:B------:R-:W-:Y:S01]  /*6ed0*/  F2FP.SATFINITE.E4M3.F32.PACK_AB_MERGE_C R32, R32, R31, RZ ;  /* 0x0000001f2020723e */ /* 0x000fe200048070ff */
[C---:B------:R-:W-:Y:S01]  /*6ee0*/  FMUL R49, R70.reuse, R56 ;  /* 0x0000003846317220 */ /* 0x040fe20000400000 */
[C---:B------:R-:W-:Y:S01]  /*6ef0*/  FMUL R36, R70.reuse, R43 ;  /* 0x0000002b46247220 */ /* 0x040fe20000400000 */
[--C-:B------:R-:W-:Y:S02]  /*6f00*/  HADD2.F32 R111, -RZ, R112.reuse.H0_H0 ;  /* 0x20000070ff6f7230 */ /* 0x100fe40000004100 */
[C---:B------:R-:W-:Y:S01]  /*6f10*/  FFMA R35, R71.reuse, R107, R35 ;  /* 0x0000006b47237223 */ /* 0x040fe20000000023 */
[----:B------:R-:W-:Y:S02]  /*6f20*/  HADD2.F32 R112, -RZ, R112.H1_H1 ;  /* 0x30000070ff707230 */ /* 0x000fe40000004100 */
[C---:B------:R-:W-:Y:S01]  /*6f30*/  FMUL R39, R70.reuse, R46 ;  /* 0x0000002e46277220 */ /* 0x040fe20000400000 */
[C---:B------:R-:W-:Y:S01]  /*6f40*/  FFMA R36, R71.reuse, R108, R36 ;  /* 0x0000006c47247223 */ /* 0x040fe20000000024 */
[C---:B------:R-:W-:Y:S01]  /*6f50*/  FMUL R40, R70.reuse, R47 ;  /* 0x0000002f46287220 */ /* 0x040fe20000400000 */
[C---:B------:R-:W-:Y:S01]  /*6f60*/  FFMA R37, R71.reuse, R109, R37 ;  /* 0x0000006d47257223 */ /* 0x040fe20000000025 */
[C---:B------:R-:W-:Y:S01]  /*6f70*/  FFMA R38, R71.reuse, R110, R38 ;  /* 0x0000006e47267223 */ /* 0x040fe20000000026 */
        /* <DEDUP_REMOVED lines=8> */
[C---:B------:R-:W-:Y:S01]  /*7000*/  FMUL R46, R70.reuse, R53 ;  /* 0x00000035462e7220 */ /* 0x040fe20000400000 */
[--C-:B------:R-:W-:Y:S02]  /*7010*/  HADD2.F32 R119, -RZ, R120.reuse.H0_H0 ;  /* 0x20000078ff777230 */ /* 0x100fe40000004100 */
[C---:B------:R-:W-:Y:S01]  /*7020*/  FMUL R50, R70.reuse, R57 ;  /* 0x0000003946327220 */ /* 0x040fe20000400000 */
[C---:B------:R-:W-:Y:S01]  /*7030*/  FMUL R51, R70.reuse, R58 ;  /* 0x0000003a46337220 */ /* 0x040fe20000400000 */
[C---:B------:R-:W-:Y:S01]  /*7040*/  FMUL R53, R70.reuse, R60 ;  /* 0x0000003c46357220 */ /* 0x040fe20000400000 */
[C---:B------:R-:W-:Y:S01]  /*7050*/  FFMA R43, R71.reuse, R115, R43 ;  /* 0x00000073472b7223 */ /* 0x040fe2000000002b */
[----:B------:R-:W-:Y:S02]  /*7060*/  HADD2.F32 R120, -RZ, R120.H1_H1 ;  /* 0x30000078ff787230 */ /* 0x000fe40000004100 */
[C---:B------:R-:W-:Y:S01]  /*7070*/  FMUL R47, R70.reuse, R54 ;  /* 0x00000036462f7220 */ /* 0x040fe20000400000 */
[C---:B------:R-:W-:Y:S01]  /*7080*/  FMUL R57, R70.reuse, R64 ;  /* 0x0000004046397220 */ /* 0x040fe20000400000 */
[C---:B------:R-:W-:Y:S01]  /*7090*/  FMUL R58, R70.reuse, R65 ;  /* 0x00000041463a7220 */ /* 0x040fe20000400000 */
[C---:B------:R-:W-:Y:S01]  /*70a0*/  FMUL R60, R70.reuse, R67 ;  /* 0x00000043463c7220 */ /* 0x040fe20000400000 */
[----:B------:R-:W-:Y:S01]  /*70b0*/  FFMA R44, R71, R116, R44 ;  /* 0x00000074472c7223 */ /* 0x000fe2000000002c */
[----:B------:R-:W-:Y:S01]  /*70c0*/  FMUL R48, R70, R55 ;  /* 0x0000003746307220 */ /* 0x000fe20000400000 */
[----:B------:R-:W-:Y:S01]  /*70d0*/  F2FP.SATFINITE.E4M3.F32.PACK_AB_MERGE_C R64, R5, R4, R76 ;  /* 0x000000040540723e */ /* 0x000fe2000480704c */
[----:B------:R-:W-:Y:S01]  /*70e0*/  FFMA R45, R71, R117, R45 ;  /* 0x00000075472d7223 */ /* 0x000fe2000000002d */
[----:B------:R-:W-:Y:S01]  /*70f0*/  F2FP.SATFINITE.E4M3.F32.PACK_AB_MERGE_C R65, R9, R8, R129 ;  /* 0x000000080941723e */ /* 0x000fe20004807081 */
[C---:B------:R-:W-:Y:S01]  /*7100*/  FFMA R46, R71.reuse, R118, R46 ;  /* 0x00000076472e7223 */ /* 0x040fe2000000002e */
[----:B------:R-:W-:Y:S01]  /*7110*/  F2FP.SATFINITE.E4M3.F32.PACK_AB_MERGE_C R67, R2, R0, R3 ;  /* 0x000000000243723e */ /* 0x000fe20004807003 */
[--C-:B------:R-:W-:Y:S02]  /*7120*/  HADD2.F32 R123, -RZ, R124.reuse.H0_H0 ;  /* 0x2000007cff7b7230 */ /* 0x100fe40000004100 */
[C---:B------:R-:W-:Y:S01]  /*7130*/  FFMA R47, R71.reuse, R119, R47 ;  /* 0x00000077472f7223 */ /* 0x040fe2000000002f */
[----:B------:R-:W-:Y:S02]  /*7140*/  HADD2.F32 R124, -RZ, R124.H1_H1 ;  /* 0x3000007cff7c7230 */ /* 0x000fe40000004100 */
[C---:B------:R-:W-:Y:S01]  /*7150*/  FFMA R48, R71.reuse, R120, R48 ;  /* 0x0000007847307223 */ /* 0x040fe20000000030 */
[----:B------:R1:W-:Y:S01]  /*7160*/  STS.128 [R140+UR44+0x2200], R64 ;  /* 0x002200408c007988 */ /* 0x0003e20008000c2c */
[C---:B------:R-:W-:Y:S01]  /*7170*/  FFMA R49, R71.reuse, R121, R49 ;  /* 0x0000007947317223 */ /* 0x040fe20000000031 */
[C---:B------:R-:W-:Y:S01]  /*7180*/  FFMA R50, R71.reuse, R122, R50 ;  /* 0x0000007a47327223 */ /* 0x040fe20000000032 */
[C---:B------:R-:W-:Y:S01]  /*7190*/  FMUL R54, R70.reuse, R61 ;  /* 0x0000003d46367220 */ /* 0x040fe20000400000 */
[--C-:B------:R-:W-:Y:S02]  /*71a0*/  HADD2.F32 R127, -RZ, R128.reuse.H0_H0 ;  /* 0x20000080ff7f7230 */ /* 0x100fe40000004100 */
[C---:B------:R-:W-:Y:S01]  /*71b0*/  FFMA R51, R71.reuse, R123, R51 ;  /* 0x0000007b47337223 */ /* 0x040fe20000000033 */
[----:B------:R-:W-:Y:S02]  /*71c0*/  HADD2.F32 R128, -RZ, R128.H1_H1 ;  /* 0x30000080ff807230 */ /* 0x000fe40000004100 */
[----:B------:R-:W-:Y:S01]  /*71d0*/  FMUL R55, R70, R62 ;  /* 0x0000003e46377220 */ /* 0x000fe20000400000 */
[----:B------:R1:W-:Y:S01]  /*71e0*/  STS.128 [R150+0x2010], R16 ;  /* 0x0020101096007388 */ /* 0x0003e20000000c00 */
[----:B------:R-:W-:Y:S01]  /*71f0*/  F2FP.SATFINITE.E4M3.F32.PACK_AB_MERGE_C R35, R36, R35, RZ ;  /* 0x000000232423723e */ /* 0x000fe200048070ff */
[C---:B------:R-:W-:Y:S01]  /*7200*/  FFMA R52, R71.reuse, R124, R52 ;  /* 0x0000007c47347223 */ /* 0x040fe20000000034 */
[----:B------:R-:W-:Y:S01]  /*7210*/  FMUL R56, R70, R63 ;  /* 0x0000003f46387220 */ /* 0x000fe20000400000 */
[C---:B------:R-:W-:Y:S01]  /*7220*/  FFMA R53, R71.reuse, R125, R53 ;  /* 0x0000007d47357223 */ /* 0x040fe20000000035 */
[C---:B------:R-:W-:Y:S01]  /*7230*/  FFMA R54, R71.reuse, R126, R54 ;  /* 0x0000007e47367223 */ /* 0x040fe20000000036 */
[C---:B------:R-:W-:Y:S01]  /*7240*/  FFMA R55, R71.reuse, R127, R55 ;  /* 0x0000007f47377223 */ /* 0x040fe20000000037 */
[C---:B------:R-:W-:Y:S01]  /*7250*/  FFMA R56, R71.reuse, R128, R56 ;  /* 0x0000008047387223 */ /* 0x040fe20000000038 */
[----:B------:R-:W-:Y:S01]  /*7260*/  F2FP.SATFINITE.E4M3.F32.PACK_AB_MERGE_C R39, R40, R39, RZ ;  /* 0x000000272827723e */ /* 0x000fe200048070ff */
[C---:B------:R-:W-:Y:S01]  /*7270*/  FFMA R57, R71.reuse, R72, R57 ;  /* 0x0000004847397223 */ /* 0x040fe20000000039 */
[----:B------:R-:W-:Y:S01]  /*7280*/  F2FP.SATFINITE.E4M3.F32.PACK_AB_MERGE_C R43, R44, R43, RZ ;  /* 0x0000002b2c2b723e */ /* 0x000fe200048070ff */
[C---:B------:R-:W-:Y:S01]  /*7290*/  FFMA R58, R71.reuse, R73, R58 ;  /* 0x00000049473a7223 */ /* 0x040fe2000000003a */
[C---:B------:R-:W-:Y:S01]  /*72a0*/  FFMA R59, R71.reuse, R74, R59 ;  /* 0x0000004a473b7223 */ /* 0x040fe2000000003b */
[----:B------:R-:W-:Y:S01]  /*72b0*/  F2FP.SATFINITE.E4M3.F32.PACK_AB_MERGE_C R33, R34, R33, R35 ;  /* 0x000000212221723e */ /* 0x000fe20004807023 */
[----:B------:R-:W-:Y:S01]  /*72c0*/  FFMA R60, R71, R75, R60 ;  /* 0x0000004b473c7223 */ /* 0x000fe2000000003c */
[----:B------:R-:W-:Y:S02]  /*72d0*/  F2FP.SATFINITE.E4M3.F32.PACK_AB_MERGE_C R32, R30, R29, R32 ;  /* 0x0000001d1e20723e */ /* 0x000fe40004807020 */
[----:B------:R-:W-:Y:S02]  /*72e0*/  F2FP.SATFINITE.E4M3.F32.PACK_AB_MERGE_C R34, R38, R37, R39 ;  /* 0x000000252622723e */ /* 0x000fe40004807027 */
[----:B------:R-:W-:Y:S02]  /*72f0*/  F2FP.SATFINITE.E4M3.F32.PACK_AB_MERGE_C R35, R42, R41, R43 ;  /* 0x000000292a23723e */ /* 0x000fe4000480702b */
[----:B------:R-:W-:Y:S02]  /*7300*/  F2FP.SATFINITE.E4M3.F32.PACK_AB_MERGE_C R51, R52, R51, RZ ;  /* 0x000000333433723e */ /* 0x000fe400048070ff */
[----:B------:R-:W-:Y:S01]  /*7310*/  F2FP.SATFINITE.E4M3.F32.PACK_AB_MERGE_C R48, R48, R47, RZ ;  /* 0x0000002f3030723e */ /* 0x000fe200048070ff */
[----:B------:R1:W-:Y:S01]  /*7320*/  STS.128 [R149+0x2020], R32 ;  /* 0x0020202095007388 */ /* 0x0003e20000000c00 */
[----:B------:R-:W-:Y:S02]  /*7330*/  F2FP.SATFINITE.E4M3.F32.PACK_AB_MERGE_C R55, R56, R55, RZ ;  /* 0x000000373837723e */ /* 0x000fe400048070ff */
[----:B------:R-:W-:Y:S02]  /*7340*/  F2FP.SATFINITE.E4M3.F32.PACK_AB_MERGE_C R59, R60, R59, RZ ;  /* 0x0000003b3c3b723e */ /* 0x000fe400048070ff */
[----:B------:R-:W-:Y:S02]  /*7350*/  F2FP.SATFINITE.E4M3.F32.PACK_AB_MERGE_C R49, R50, R49, R51 ;  /* 0x000000313231723e */ /* 0x000fe40004807033 */
[----:B------:R-:W-:Y:S02]  /*7360*/  F2FP.SATFINITE.E4M3.F32.PACK_AB_MERGE_C R48, R46, R45, R48 ;  /* 0x0000002d2e30723e */ /* 0x000fe40004807030 */
[----:B------:R-:W-:Y:S02]  /*7370*/  F2FP.SATFINITE.E4M3.F32.PACK_AB_MERGE_C R50, R54, R53, R55 ;  /* 0x000000353632723e */ /* 0x000fe40004807037 */
[----:B------:R-:W-:Y:S05]  /*7380*/  F2FP.SATFINITE.E4M3.F32.PACK_AB_MERGE_C R51, R58, R57, R59 ;  /* 0x000000393a33723e */ /* 0x000fea000480703b */
[----:B------:R1:W-:Y:S01]  /*7390*/  STS.128 [R148+0x2030], R48 ;  /* 0x0020303094007388 */ /* 0x0003e20000000c00 */
[----:B------:R-:W-:Y:S01]  /*73a0*/  @!PT LDS RZ, [RZ] ;  /* 0x00000000fffff984 */ /* 0x000fe20000000800 */
[----:B------:R-:W-:Y:S01]  /*73b0*/  @!PT LDS RZ, [RZ] ;  /* 0x00000000fffff984 */ /* 0x000fe20000000800 */
[----:B------:R-:W-:Y:S01]  /*73c0*/  @!PT LDS RZ, [RZ] ;  /* 0x00000000fffff984 */ /* 0x000fe20000000800 */
[----:B------:R-:W-:Y:S01]  /*73d0*/  @!PT LDS RZ, [RZ] ;  /* 0x00000000fffff984 */ /* 0x000fe20000000800 */
[----:B------:R3:W-:Y:S07]  /*73e0*/  MEMBAR.ALL.CTA ;  /* 0x0000000000007992 */ /* 0x0007ee0000008000 */
[----:B---3--:R-:W3:Y:S02]  /*73f0*/  FENCE.VIEW.ASYNC.S ;  /* 0x00000000000073c6 */ /* 0x008ee40000000000 */
[----:B---3--:R-:W-:Y:S06]  /*7400*/  BAR.SYNC.DEFER_BLOCKING 0x1, 0x80 ;  /* 0x0042000000007b1d */ /* 0x008fec0000010000 */
[----:B------:R-:W-:Y:S05]  /*7410*/  @P0 BRA `(.L_x_112) ;  /* 0x0000000000300947 */ /* 0x000fea0003800000 */
[----:B------:R-:W-:Y:S02]  /*7420*/  UIADD3 UR4, UPT, UPT, UR44, 0x2200, URZ ;  /* 0x000022002c047890 */ /* 0x000fe4000fffe0ff */
[----:B------:R-:W-:Y:S02]  /*7430*/  USHF.L.U32 UR9, UR45, 0x6, URZ ;  /* 0x000000062d097899 */ /* 0x000fe400080006ff */
[----:B------:R-:W-:Y:S02]  /*7440*/  USHF.L.U32 UR10, UR46, 0x7, URZ ;  /* 0x000000072e0a7899 */ /* 0x000fe400080006ff */
[----:B------:R-:W-:Y:S01]  /*7450*/  MOV R151, UR4 ;  /* 0x0000000400977c02 */ /* 0x000fe20008000f00 */
[----:B------:R-:W-:Y:S01]  /*7460*/  UIADD3 UR4, UP0, UPT, UR62, 0x680, URZ ;  /* 0x000006803e047890 */ /* 0x000fe2000ff1e0ff */
[----:B------:R-:W-:Y:S02]  /*7470*/  UMOV UR11, UR36 ;  /* 0x00000024000b7c82 */ /* 0x000fe40008000000 */
[----:B------:R-:W-:Y:S01]  /*7480*/  R2UR UR8, R151 ;  /* 0x00000000970872ca */ /* 0x000fe200000e0000 */
[----:B------:R-:W-:Y:S11]  /*7490*/  UIADD3.X UR5, UPT, UPT, URZ, UR63, URZ, UP0, !UPT ;  /* 0x0000003fff057290 */ /* 0x000ff600087fe4ff */
[----:B------:R-:W-:Y:S01]  /*74a0*/  @!UPT UIADD3 URZ, UPT, UPT, URZ, URZ, URZ ;  /* 0x000000fffffff290 */ /* 0x000fe2000fffe0ff */
[----:B------:R3:W-:Y:S01]  /*74b0*/  UTMASTG.3D [UR8], [UR4] ;  /* 0x00000008040073b5 */ /* 0x0007e20008010000 */
[----:B------:R0:W-:Y:S01]  /*74c0*/  UTMACMDFLUSH ;  /* 0x00000000000079b7 */ /* 0x0001e20000000000 */
[----:B---3--:R-:W-:Y:S04]  /*74d0*/  DEPBAR.LE SB0, 0x0 ;  /* 0x000080000000791a */ /* 0x008fe80000000000 */
.L_x_112:
[----:B------:R-:W-:Y:S05]  /*74e0*/  BSYNC.RECONVERGENT B0 ;  /* 0x0000000000007941 */ /* 0x000fea0003800200 */
.L_x_111:
[----:B------:R-:W-:Y:S01]  /*74f0*/  BAR.SYNC.DEFER_BLOCKING 0x1, 0x80 ;  /* 0x0042000000007b1d */ /* 0x000fe20000010000 */
[----:B------:R-:W-:Y:S01]  /*7500*/  ISETP.NE.AND P0, PT, R144, 0x2, PT ;  /* 0x000000029000780c */ /* 0x000fe20003f05270 */
[----:B------:R-:W-:Y:S01]  /*7510*/  UISETP.NE.AND UP0, UPT, UR47, URZ, UPT ;  /* 0x000000ff2f00728c */ /* 0x000fe2000bf05270 */
[----:B------:R-:W-:Y:S01]  /*7520*/  ISETP.NE.AND P1, PT, R68, 0x4, PT ;  /* 0x000000044400780c */ /* 0x000fe20003f25270 */
[----:B------:R-:W-:Y:S01]  /*7530*/  UIADD3 UR45, UPT, UPT, UR37, UR55, URZ ;  /* 0x00000037252d7290 */ /* 0x000fe2000fffe0ff */
[----:B------:R-:W-:Y:S01]  /*7540*/  SEL R2, RZ, 0x1, P0 ;  /* 0x00000001ff027807 */ /* 0x000fe20000000000 */
[----:B------:R-:W-:Y:S01]  /*7550*/  UIADD3 UR46, UPT, UPT, UR38, UR58, URZ ;  /* 0x0000003a262e7290 */ /* 0x000fe2000fffe0ff */
[----:B------:R-:W-:Y:S02]  /*7560*/  SEL R0, RZ, 0x1, P1 ;  /* 0x00000001ff007807 */ /* 0x000fe40000800000 */
[----:B------:R-:W-:Y:S02]  /*7570*/  LOP3.LUT R146, R146, R2, RZ, 0x3c, !PT ;  /* 0x0000000292927212 */ /* 0x000fe400078e3cff */
[----:B------:R-:W-:Y:S02]  /*7580*/  LOP3.LUT R147, R147, R0, RZ, 0x3c, !PT ;  /* 0x0000000093937212 */ /* 0x000fe400078e3cff */
[----:B------:R-:W-:Y:S02]  /*7590*/  SEL R144, R144, RZ, P0 ;  /* 0x000000ff90907207 */ /* 0x000fe40000000000 */
[----:B------:R-:W-:Y:S01]  /*75a0*/  SEL R68, R68, RZ, P1 ;  /* 0x000000ff44447207 */ /* 0x000fe20000800000 */
[----:B------:R-:W-:Y:S01]  /*75b0*/  UMOV UR36, UR54 ;  /* 0x0000003600247c82 */ /* 0x000fe20008000000 */
[----:B------:R-:W-:Y:S05]  /*75c0*/  BRA.U UP0, `(.L_x_113) ;  /* 0xffffffdd001c7547 */ /* 0x000fea000b83ffff */
[----:B------:R-:W-:Y:S05]  /*75d0*/  EXIT ;  /* 0x000000000000794d */ /* 0x000fea0003800000 */
.L_x_24:
[----:B-1----:R1:W2:Y:S02]  /*75e0*/  SYNCS.PHASECHK.TRANS64.TRYWAIT P0, [R0+URZ+0xe0], R2 ;  /* 0x0000e002000075a7 */ /* 0x0022a400080011ff */
[----:B--2---:R-:W-:Y:S05]  /*75f0*/  @!P0 NANOSLEEP.SYNCS 0x989680 ;  /* 0x009896800000895d */ /* 0x004fea0003900000 */
[----:B------:R-:W2:Y:S02]  /*7600*/  @!P0 SYNCS.PHASECHK.TRANS64 P0, [R0+URZ+0xe0], R2 ;  /* 0x0000e002000085a7 */ /* 0x000ea400080010ff */
[----:B--2---:R-:W-:Y:S05]  /*7610*/  @!P0 BRA `(.L_x_24) ;  /* 0xfffffffc00f08947 */ /* 0x004fea000383ffff */
[----:B------:R-:W-:Y:S05]  /*7620*/  BRA `(.L_x_114) ;  /* 0xffffffa4000c7947 */ /* 0x000fea000383ffff */
.L_x_27:
[----:B-1----:R-:W-:-:S07]  /*7630*/  MOV R0, UR33 ;  /* 0x0000002100007c02 */ /* 0x002fce0008000f00 */
.L_x_115:
[----:B-1----:R1:W2:Y:S02]  /*7640*/  SYNCS.PHASECHK.TRANS64.TRYWAIT P0, [R0+URZ+0x28], R3 ;  /* 0x00002803000075a7 */ /* 0x0022a400080011ff */
[----:B--2---:R-:W-:Y:S05]  /*7650*/  @!P0 NANOSLEEP.SYNCS 0x989680 ;  /* 0x009896800000895d */ /* 0x004fea0003900000 */
[----:B------:R-:W2:Y:S02]  /*7660*/  @!P0 SYNCS.PHASECHK.TRANS64 P0, [R0+URZ+0x28], R3 ;  /* 0x00002803000085a7 */ /* 0x000ea400080010ff */
[----:B--2---:R-:W-:Y:S05]  /*7670*/  @!P0 BRA `(.L_x_115) ;  /* 0xfffffffc00f08947 */ /* 0x004fea000383ffff */
[----:B------:R-:W-:Y:S05]  /*7680*/  BRA `(.L_x_26) ;  /* 0xffffffa4005c7947 */ /* 0x000fea000383ffff */
.L_x_34:
[----:B-1----:R-:W-:-:S07]  /*7690*/  MOV R0, UR17 ;  /* 0x0000001100007c02 */ /* 0x002fce0008000f00 */
.L_x_116:
[----:B-1----:R1:W2:Y:S02]  /*76a0*/  SYNCS.PHASECHK.TRANS64.TRYWAIT P0, [R0+URZ+0x28], R3 ;  /* 0x00002803000075a7 */ /* 0x0022a400080011ff */
[----:B--2---:R-:W-:Y:S05]  /*76b0*/  @!P0 NANOSLEEP.SYNCS 0x989680 ;  /* 0x009896800000895d */ /* 0x004fea0003900000 */
[----:B------:R-:W2:Y:S02]  /*76c0*/  @!P0 SYNCS.PHASECHK.TRANS64 P0, [R0+URZ+0x28], R3 ;  /* 0x00002803000085a7 */ /* 0x000ea400080010ff */
[----:B--2---:R-:W-:Y:S05]  /*76d0*/  @!P0 BRA `(.L_x_116) ;  /* 0xfffffffc00f08947 */ /* 0x004fea000383ffff */
[----:B------:R-:W-:Y:S05]  /*76e0*/  BRA `(.L_x_33) ;  /* 0xffffffa8001c7947 */ /* 0x000fea000383ffff */
.L_x_39:
[----:B-1----:R1:W2:Y:S02]  /*76f0*/  SYNCS.PHASECHK.TRANS64.TRYWAIT P0, [R3+URZ+0x70], R0 ;  /* 0x00007000030075a7 */ /* 0x0022a400080011ff */
[----:B--2---:R-:W-:Y:S05]  /*7700*/  @!P0 NANOSLEEP.SYNCS 0x989680 ;  /* 0x009896800000895d */ /* 0x004fea0003900000 */
[----:B------:R-:W2:Y:S02]  /*7710*/  @!P0 SYNCS.PHASECHK.TRANS64 P0, [R3+URZ+0x70], R0 ;  /* 0x00007000030085a7 */ /* 0x000ea400080010ff */
[----:B--2---:R-:W-:Y:S05]  /*7720*/  @!P0 BRA `(.L_x_39) ;  /* 0xfffffffc00f08947 */ /* 0x004fea000383ffff */
[----:B------:R-:W-:Y:S05]  /*7730*/  BRA `(.L_x_117) ;  /* 0xffffffa800c07947 */ /* 0x000fea000383ffff */
.L_x_43:
[----:B------:R-:W-:-:S07]  /*7740*/  MOV R0, UR4 ;  /* 0x0000000400007c02 */ /* 0x000fce0008000f00 */
.L_x_118:
[----:B-1----:R1:W2:Y:S02]  /*7750*/  SYNCS.PHASECHK.TRANS64.TRYWAIT P0, [R0+URZ], R2 ;  /* 0x00000002000075a7 */ /* 0x0022a400080011ff */
[----:B--2---:R-:W-:Y:S05]  /*7760*/  @!P0 NANOSLEEP.SYNCS 0x989680 ;  /* 0x009896800000895d */ /* 0x004fea0003900000 */
[----:B------:R-:W2:Y:S02]  /*7770*/  @!P0 SYNCS.PHASECHK.TRANS64 P0, [R0+URZ], R2 ;  /* 0x00000002000085a7 */ /* 0x000ea400080010ff */
[----:B--2---:R-:W-:Y:S05]  /*7780*/  @!P0 BRA `(.L_x_118) ;  /* 0xfffffffc00f08947 */ /* 0x004fea000383ffff */
[----:B------:R-:W-:Y:S05]  /*7790*/  BRA `(.L_x_119) ;  /* 0xffffffb000647947 */ /* 0x000fea000383ffff */
.L_x_44:
[----:B------:R-:W-:-:S07]  /*77a0*/  MOV R0, UR5 ;  /* 0x0000000500007c02 */ /* 0x000fce0008000f00 */
.L_x_120:
[----:B-1----:R1:W2:Y:S02]  /*77b0*/  SYNCS.PHASECHK.TRANS64.TRYWAIT P0, [R0+URZ], R3 ;  /* 0x00000003000075a7 */ /* 0x0022a400080011ff */
[----:B--2---:R-:W-:Y:S05]  /*77c0*/  @!P0 NANOSLEEP.SYNCS 0x989680 ;  /* 0x009896800000895d */ /* 0x004fea0003900000 */
[----:B------:R-:W2:Y:S02]  /*77d0*/  @!P0 SYNCS.PHASECHK.TRANS64 P0, [R0+URZ], R3 ;  /* 0x00000003000085a7 */ /* 0x000ea400080010ff */
[----:B--2---:R-:W-:Y:S05]  /*77e0*/  @!P0 BRA `(.L_x_120) ;  /* 0xfffffffc00f08947 */ /* 0x004fea000383ffff */
[----:B------:R-:W-:Y:S05]  /*77f0*/  BRA `(.L_x_121) ;  /* 0xffffffb000707947 */ /* 0x000fea000383ffff */
.L_x_45:
[----:B------:R-:W-:-:S07]  /*7800*/  MOV R0, UR5 ;  /* 0x0000000500007c02 */ /* 0x000fce0008000f00 */
.L_x_122:
[----:B-1----:R1:W2:Y:S02]  /*7810*/  SYNCS.PHASECHK.TRANS64.TRYWAIT P0, [R0+URZ], R3 ;  /* 0x00000003000075a7 */ /* 0x0022a400080011ff */
[----:B--2---:R-:W-:Y:S05]  /*7820*/  @!P0 NANOSLEEP.SYNCS 0x989680 ;  /* 0x009896800000895d */ /* 0x004fea0003900000 */
[----:B------:R-:W2:Y:S02]  /*7830*/  @!P0 SYNCS.PHASECHK.TRANS64 P0, [R0+URZ], R3 ;  /* 0x00000003000085a7 */ /* 0x000ea400080010ff */
[----:B--2---:R-:W-:Y:S05]  /*7840*/  @!P0 BRA `(.L_x_122) ;  /* 0xfffffffc00f08947 */ /* 0x004fea000383ffff */
[----:B------:R-:W-:Y:S05]  /*7850*/  BRA `(.L_x_123) ;  /* 0xffffffb0007c7947 */ /* 0x000fea000383ffff */
.L_x_46:
[----:B------:R-:W-:-:S07]  /*7860*/  MOV R0, UR5 ;  /* 0x0000000500007c02 */ /* 0x000fce0008000f00 */
.L_x_124:
[----:B-1----:R1:W2:Y:S02]  /*7870*/  SYNCS.PHASECHK.TRANS64.TRYWAIT P0, [R0+URZ], R3 ;  /* 0x00000003000075a7 */ /* 0x0022a400080011ff */
[----:B--2---:R-:W-:Y:S05]  /*7880*/  @!P0 NANOSLEEP.SYNCS 0x989680 ;  /* 0x009896800000895d */ /* 0x004fea0003900000 */
[----:B------:R-:W2:Y:S02]  /*7890*/  @!P0 SYNCS.PHASECHK.TRANS64 P0, [R0+URZ], R3 ;  /* 0x00000003000085a7 */ /* 0x000ea400080010ff */
[----:B--2---:R-:W-:Y:S05]  /*78a0*/  @!P0 BRA `(.L_x_124) ;  /* 0xfffffffc00f08947 */ /* 0x004fea000383ffff */
[----:B------:R-:W-:Y:S05]  /*78b0*/  BRA `(.L_x_125) ;  /* 0xffffffb000887947 */ /* 0x000fea000383ffff */
.L_x_49:
[----:B-1----:R1:W2:Y:S02]  /*78c0*/  SYNCS.PHASECHK.TRANS64.TRYWAIT P0, [R2+URZ+0xd0], R4 ;  /* 0x0000d004020075a7 */ /* 0x0022a400080011ff */
[----:B--2---:R-:W-:Y:S05]  /*78d0*/  @!P0 NANOSLEEP.SYNCS 0x989680 ;  /* 0x009896800000895d */ /* 0x004fea0003900000 */
[----:B------:R-:W2:Y:S02]  /*78e0*/  @!P0 SYNCS.PHASECHK.TRANS64 P0, [R2+URZ+0xd0], R4 ;  /* 0x0000d004020085a7 */ /* 0x000ea400080010ff */
[----:B--2---:R-:W-:Y:S05]  /*78f0*/  @!P0 BRA `(.L_x_49) ;  /* 0xfffffffc00f08947 */ /* 0x004fea000383ffff */
[----:B------:R-:W-:Y:S05]  /*7900*/  BRA `(.L_x_126) ;  /* 0xffffffb000ec7947 */ /* 0x000fea000383ffff */
.L_x_50:
[----:B------:R-:W-:-:S07]  /*7910*/  MOV R2, UR4 ;  /* 0x0000000400027c02 */ /* 0x000fce0008000f00 */
.L_x_127:
[----:B-1----:R1:W2:Y:S02]  /*7920*/  SYNCS.PHASECHK.TRANS64.TRYWAIT P0, [R2+URZ+0x80], R5 ;  /* 0x00008005020075a7 */ /* 0x0022a400080011ff */
[----:B--2---:R-:W-:Y:S05]  /*7930*/  @!P0 NANOSLEEP.SYNCS 0x989680 ;  /* 0x009896800000895d */ /* 0x004fea0003900000 */
[----:B------:R-:W2:Y:S02]  /*7940*/  @!P0 SYNCS.PHASECHK.TRANS64 P0, [R2+URZ+0x80], R5 ;  /* 0x00008005020085a7 */ /* 0x000ea400080010ff */
[----:B--2---:R-:W-:Y:S05]  /*7950*/  @!P0 BRA `(.L_x_127) ;  /* 0xfffffffc00f08947 */ /* 0x004fea000383ffff */
[----:B------:R-:W-:Y:S05]  /*7960*/  BRA `(.L_x_128) ;  /* 0xffffffb000fc7947 */ /* 0x000fea000383ffff */
.L_x_51:
[----:B-1----:R1:W2:Y:S02]  /*7970*/  SYNCS.PHASECHK.TRANS64.TRYWAIT P1, [R2+URZ+0x70], R4 ;  /* 0x00007004020075a7 */ /* 0x0022a400080211ff */
[----:B--2---:R-:W-:Y:S05]  /*7980*/  @!P1 NANOSLEEP.SYNCS 0x989680 ;  /* 0x009896800000995d */ /* 0x004fea0003900000 */
[----:B------:R-:W2:Y:S02]  /*7990*/  @!P1 SYNCS.PHASECHK.TRANS64 P1, [R2+URZ+0x70], R4 ;  /* 0x00007004020095a7 */ /* 0x000ea400080210ff */
[----:B--2---:R-:W-:Y:S05]  /*79a0*/  @!P1 BRA `(.L_x_51) ;  /* 0xfffffffc00f09947 */ /* 0x004fea000383ffff */
[----:B------:R-:W-:Y:S05]  /*79b0*/  BRA `(.L_x_129) ;  /* 0xffffffb4002c7947 */ /* 0x000fea000383ffff */
.L_x_54:
[----:B------:R-:W-:-:S07]  /*79c0*/  MOV R0, UR4 ;  /* 0x0000000400007c02 */ /* 0x000fce0008000f00 */
.L_x_130:
[----:B-1----:R1:W2:Y:S02]  /*79d0*/  SYNCS.PHASECHK.TRANS64.TRYWAIT P0, [R0+URZ+0x80], R2 ;  /* 0x00008002000075a7 */ /* 0x0022a400080011ff */
[----:B--2---:R-:W-:Y:S05]  /*79e0*/  @!P0 NANOSLEEP.SYNCS 0x989680 ;  /* 0x009896800000895d */ /* 0x004fea0003900000 */
[----:B------:R-:W2:Y:S02]  /*79f0*/  @!P0 SYNCS.PHASECHK.TRANS64 P0, [R0+URZ+0x80], R2 ;  /* 0x00008002000085a7 */ /* 0x000ea400080010ff */
[----:B--2---:R-:W-:Y:S05]  /*7a00*/  @!P0 BRA `(.L_x_130) ;  /* 0xfffffffc00f08947 */ /* 0x004fea000383ffff */
[----:B------:R-:W-:Y:S05]  /*7a10*/  BRA `(.L_x_53) ;  /* 0xffffffb400807947 */ /* 0x000fea000383ffff */
.L_x_63:
[----:B-1----:R-:W-:-:S04]  /*7a20*/  MOV R5, UR5 ;  /* 0x0000000500057c02 */ /* 0x002fc80008000f00 */
[----:B------:R1:W2:Y:S03]  /*7a30*/  SYNCS.PHASECHK.TRANS64.TRYWAIT P0, [R5+URZ+0x8], R6 ;  /* 0x00000806050075a7 */ /* 0x0002a600080011ff */
[----:B--2---:R-:W-:Y:S05]  /*7a40*/  @!P0 NANOSLEEP.SYNCS 0x989680 ;  /* 0x009896800000895d */ /* 0x004fea0003900000 */
[----:B------:R-:W2:Y:S02]  /*7a50*/  @!P0 SYNCS.PHASECHK.TRANS64 P0, [R5+URZ+0x8], R6 ;  /* 0x00000806050085a7 */ /* 0x000ea400080010ff */
[----:B--2---:R-:W-:Y:S05]  /*7a60*/  @!P0 BRA `(.L_x_63) ;  /* 0xfffffffc00ec8947 */ /* 0x004fea000383ffff */
[----:B------:R-:W-:Y:S05]  /*7a70*/  BRA `(.L_x_62) ;  /* 0xffffffb800387947 */ /* 0x000fea000383ffff */
.L_x_65:
[----:B------:R-:W-:Y:S01]  /*7a80*/  BSSY B0, `(.L_x_131) ;  /* 0x0000006000007945 */ /* 0x000fe20003800000 */
[----:B------:R-:W-:-:S07]  /*7a90*/  MOV R15, 0xffffffff ;  /* 0xffffffff000f7802 */ /* 0x000fce0000000f00 */
[----:B-1---5:R-:W-:Y:S05]  /*7aa0*/  WARPSYNC.COLLECTIVE R15, `(.L_x_132) ;  /* 0x000000000f0c7348 */ /* 0x022fea0003c00000 */
[----:B------:R-:W-:Y:S02]  /*7ab0*/  ELECT P6, UR79, PT ;  /* 0x00000000004f782f */ /* 0x000fe400038c0000 */
[----:B------:R-:W-:Y:S01]  /*7ac0*/  MOV R14, UR79 ;  /* 0x0000004f000e7c02 */ /* 0x000fe20008000f00 */
[----:B-1---5:R-:W-:Y:S10]  /*7ad0*/  ENDCOLLECTIVE ;  /* 0x000000000000791b */ /* 0x022ff40003800000 */
.L_x_132:
[----:B------:R-:W-:Y:S05]  /*7ae0*/  BSYNC B0 ;  /* 0x0000000000007941 */ /* 0x000fea0003800000 */
.L_x_131:
[----:B------:R-:W-:Y:S01]  /*7af0*/  PLOP3.LUT P0, PT, P6, PT, PT, 0x80, 0x8 ;  /* 0x000000000008781c */ /* 0x000fe2000370f070 */
[----:B------:R-:W-:-:S12]  /*7b00*/  BRA `(.L_x_133) ;  /* 0xffffffb800647947 */ /* 0x000fd8000383ffff */
.L_x_67:
[----:B-1----:R-:W-:-:S04]  /*7b10*/  MOV R0, UR5 ;  /* 0x0000000500007c02 */ /* 0x002fc80008000f00 */
[----:B------:R1:W2:Y:S03]  /*7b20*/  SYNCS.PHASECHK.TRANS64.TRYWAIT P0, [R0+URZ+0x8], R4 ;  /* 0x00000804000075a7 */ /* 0x0002a600080011ff */
[----:B--2---:R-:W-:Y:S05]  /*7b30*/  @!P0 NANOSLEEP.SYNCS 0x989680 ;  /* 0x009896800000895d */ /* 0x004fea0003900000 */
[----:B------:R-:W2:Y:S02]  /*7b40*/  @!P0 SYNCS.PHASECHK.TRANS64 P0, [R0+URZ+0x8], R4 ;  /* 0x00000804000085a7 */ /* 0x000ea400080010ff */
[----:B--2---:R-:W-:Y:S05]  /*7b50*/  @!P0 BRA `(.L_x_67) ;  /* 0xfffffffc00ec8947 */ /* 0x004fea000383ffff */
[----:B------:R-:W-:Y:S05]  /*7b60*/  BRA `(.L_x_66) ;  /* 0xffffffb800687947 */ /* 0x000fea000383ffff */
.L_x_68:
[----:B-1----:R1:W2:Y:S02]  /*7b70*/  SYNCS.PHASECHK.TRANS64.TRYWAIT P0, [R0+URZ+0x70], R4 ;  /* 0x00007004000075a7 */ /* 0x0022a400080011ff */
[----:B--2---:R-:W-:Y:S05]  /*7b80*/  @!P0 NANOSLEEP.SYNCS 0x989680 ;  /* 0x009896800000895d */ /* 0x004fea0003900000 */
[----:B------:R-:W2:Y:S02]  /*7b90*/  @!P0 SYNCS.PHASECHK.TRANS64 P0, [R0+URZ+0x70], R4 ;  /* 0x00007004000085a7 */ /* 0x000ea400080010ff */
[----:B--2---:R-:W-:Y:S05]  /*7ba0*/  @!P0 BRA `(.L_x_68) ;  /* 0xfffffffc00f08947 */ /* 0x004fea000383ffff */
[----:B------:R-:W-:Y:S05]  /*7bb0*/  BRA `(.L_x_134) ;  /* 0xffffffbc003c7947 */ /* 0x000fea000383ffff */
.L_x_70:
[----:B------:R-:W-:-:S07]  /*7bc0*/  MOV R0, UR19 ;  /* 0x0000001300007c02 */ /* 0x000fce0008000f00 */
.L_x_135:
[----:B-1----:R1:W2:Y:S02]  /*7bd0*/  SYNCS.PHASECHK.TRANS64.TRYWAIT P0, [R0+URZ+0xb0], R4 ;  /* 0x0000b004000075a7 */ /* 0x0022a400080011ff */
[----:B--2---:R-:W-:Y:S05]  /*7be0*/  @!P0 NANOSLEEP.SYNCS 0x989680 ;  /* 0x009896800000895d */ /* 0x004fea0003900000 */
[----:B------:R-:W2:Y:S02]  /*7bf0*/  @!P0 SYNCS.PHASECHK.TRANS64 P0, [R0+URZ+0xb0], R4 ;  /* 0x0000b004000085a7 */ /* 0x000ea400080010ff */
[----:B--2---:R-:W-:Y:S05]  /*7c00*/  @!P0 BRA `(.L_x_135) ;  /* 0xfffffffc00f08947 */ /* 0x004fea000383ffff */
[----:B------:R-:W-:Y:S05]  /*7c10*/  BRA `(.L_x_136) ;  /* 0xffffffbc00847947 */ /* 0x000fea000383ffff */
.L_x_73:
[----:B------:R-:W-:Y:S07]  /*7c20*/  MOV R0, UR6 ;  /* 0x0000000600007c02 */ /* 0x000fee0008000f00 */
.L_x_137:
[----:B-1----:R1:W2:Y:S02]  /*7c30*/  SYNCS.PHASECHK.TRANS64.TRYWAIT P0, [R0+URZ], R4 ;  /* 0x00000004000075a7 */ /* 0x0022a400080011ff */
[----:B--2---:R-:W-:Y:S05]  /*7c40*/  @!P0 NANOSLEEP.SYNCS 0x989680 ;  /* 0x009896800000895d */ /* 0x004fea0003900000 */
[----:B------:R-:W2:Y:S02]  /*7c50*/  @!P0 SYNCS.PHASECHK.TRANS64 P0, [R0+URZ], R4 ;  /* 0x00000004000085a7 */ /* 0x000ea400080010ff */
[----:B--2---:R-:W-:Y:S05]  /*7c60*/  @!P0 BRA `(.L_x_137) ;  /* 0xfffffffc00f08947 */ /* 0x004fea000383ffff */
[----:B------:R-:W-:Y:S05]  /*7c70*/  BRA `(.L_x_72) ;  /* 0xffffffbc009c7947 */ /* 0x000fea000383ffff */
.L_x_77:
[----:B-1----:R-:W-:-:S07]  /*7c80*/  MOV R0, UR4 ;  /* 0x0000000400007c02 */ /* 0x002fce0008000f00 */
.L_x_138:
[----:B-1----:R1:W2:Y:S02]  /*7c90*/  SYNCS.PHASECHK.TRANS64.TRYWAIT P0, [R0+URZ], R2 ;  /* 0x00000002000075a7 */ /* 0x0022a400080011ff */
[----:B--2---:R-:W-:Y:S05]  /*7ca0*/  @!P0 NANOSLEEP.SYNCS 0x989680 ;  /* 0x009896800000895d */ /* 0x004fea0003900000 */
[----:B------:R-:W2:Y:S02]  /*7cb0*/  @!P0 SYNCS.PHASECHK.TRANS64 P0, [R0+URZ], R2 ;  /* 0x00000002000085a7 */ /* 0x000ea400080010ff */
[----:B--2---:R-:W-:Y:S05]  /*7cc0*/  @!P0 BRA `(.L_x_138) ;  /* 0xfffffffc00f08947 */ /* 0x004fea000383ffff */
[----:B------:R-:W-:Y:S05]  /*7cd0*/  BRA `(.L_x_139) ;  /* 0xffffffc000547947 */ /* 0x000fea000383ffff */
.L_x_78:
[----:B------:R-:W-:-:S07]  /*7ce0*/  MOV R0, UR5 ;  /* 0x0000000500007c02 */ /* 0x000fce0008000f00 */
.L_x_140:
[----:B-1----:R1:W2:Y:S02]  /*7cf0*/  SYNCS.PHASECHK.TRANS64.TRYWAIT P0, [R0+URZ], R3 ;  /* 0x00000003000075a7 */ /* 0x0022a400080011ff */
[----:B--2---:R-:W-:Y:S05]  /*7d00*/  @!P0 NANOSLEEP.SYNCS 0x989680 ;  /* 0x009896800000895d */ /* 0x004fea0003900000 */
[----:B------:R-:W2:Y:S02]  /*7d10*/  @!P0 SYNCS.PHASECHK.TRANS64 P0, [R0+URZ], R3 ;  /* 0x00000003000085a7 */ /* 0x000ea400080010ff */
[----:B--2---:R-:W-:Y:S05]  /*7d20*/  @!P0 BRA `(.L_x_140) ;  /* 0xfffffffc00f08947 */ /* 0x004fea000383ffff */
[----:B------:R-:W-:Y:S05]  /*7d30*/  BRA `(.L_x_141) ;  /* 0xffffffc000607947 */ /* 0x000fea000383ffff */
.L_x_79:
[----:B------:R-:W-:-:S07]  /*7d40*/  MOV R0, UR5 ;  /* 0x0000000500007c02 */ /* 0x000fce0008000f00 */
.L_x_142:
[----:B-1----:R1:W2:Y:S02]  /*7d50*/  SYNCS.PHASECHK.TRANS64.TRYWAIT P0, [R0+URZ], R3 ;  /* 0x00000003000075a7 */ /* 0x0022a400080011ff */
[----:B--2---:R-:W-:Y:S05]  /*7d60*/  @!P0 NANOSLEEP.SYNCS 0x989680 ;  /* 0x009896800000895d */ /* 0x004fea0003900000 */
[----:B------:R-:W2:Y:S02]  /*7d70*/  @!P0 SYNCS.PHASECHK.TRANS64 P0, [R0+URZ], R3 ;  /* 0x00000003000085a7 */ /* 0x000ea400080010ff */
[----:B--2---:R-:W-:Y:S05]  /*7d80*/  @!P0 BRA `(.L_x_142) ;  /* 0xfffffffc00f08947 */ /* 0x004fea000383ffff */
[----:B------:R-:W-:Y:S05]  /*7d90*/  BRA `(.L_x_143) ;  /* 0xffffffc0006c7947 */ /* 0x000fea000383ffff */
.L_x_82:
[----:B------:R-:W-:-:S07]  /*7da0*/  MOV R0, UR13 ;  /* 0x0000000d00007c02 */ /* 0x000fce0008000f00 */
.L_x_144:
[----:B-1----:R1:W2:Y:S02]  /*7db0*/  SYNCS.PHASECHK.TRANS64.TRYWAIT P1, [R0+URZ+0xf0], R2 ;  /* 0x0000f002000075a7 */ /* 0x0022a400080211ff */
[----:B--2---:R-:W-:Y:S05]  /*7dc0*/  @!P1 NANOSLEEP.SYNCS 0x989680 ;  /* 0x009896800000995d */ /* 0x004fea0003900000 */
[----:B------:R-:W2:Y:S02]  /*7dd0*/  @!P1 SYNCS.PHASECHK.TRANS64 P1, [R0+URZ+0xf0], R2 ;  /* 0x0000f002000095a7 */ /* 0x000ea400080210ff */
[----:B--2---:R-:W-:Y:S05]  /*7de0*/  @!P1 BRA `(.L_x_144) ;  /* 0xfffffffc00f09947 */ /* 0x004fea000383ffff */
[----:B------:R-:W-:Y:S05]  /*7df0*/  BRA `(.L_x_145) ;  /* 0xffffffc000b87947 */ /* 0x000fea000383ffff */
.L_x_87:
[----:B--2---:R2:W4:Y:S02]  /*7e00*/  SYNCS.PHASECHK.TRANS64.TRYWAIT P0, [R7+URZ+0x70], R0 ;  /* 0x00007000070075a7 */ /* 0x00452400080011ff */
[----:B----4-:R-:W-:Y:S05]  /*7e10*/  @!P0 NANOSLEEP.SYNCS 0x989680 ;  /* 0x009896800000895d */ /* 0x010fea0003900000 */
[----:B------:R-:W4:Y:S02]  /*7e20*/  @!P0 SYNCS.PHASECHK.TRANS64 P0, [R7+URZ+0x70], R0 ;  /* 0x00007000070085a7 */ /* 0x000f2400080010ff */
[----:B----4-:R-:W-:Y:S05]  /*7e30*/  @!P0 BRA `(.L_x_87) ;  /* 0xfffffffc00f08947 */ /* 0x010fea000383ffff */
[----:B------:R-:W-:Y:S05]  /*7e40*/  BRA `(.L_x_146) ;  /* 0xffffffc400d87947 */ /* 0x000fea000383ffff */
.L_x_90:
[----:B-1----:R-:W-:Y:S07]  /*7e50*/  MOV R0, UR17 ;  /* 0x0000001100007c02 */ /* 0x002fee0008000f00 */
.L_x_147:
[----:B-1----:R1:W2:Y:S02]  /*7e60*/  SYNCS.PHASECHK.TRANS64.TRYWAIT P2, [R0+URZ+0x68], R7 ;  /* 0x00006807000075a7 */ /* 0x0022a400080411ff */
[----:B--2---:R-:W-:Y:S05]  /*7e70*/  @!P2 NANOSLEEP.SYNCS 0x989680 ;  /* 0x009896800000a95d */ /* 0x004fea0003900000 */
[----:B------:R-:W2:Y:S02]  /*7e80*/  @!P2 SYNCS.PHASECHK.TRANS64 P2, [R0+URZ+0x68], R7 ;  /* 0x000068070000a5a7 */ /* 0x000ea400080410ff */
[----:B--2---:R-:W-:Y:S05]  /*7e90*/  @!P2 BRA `(.L_x_147) ;  /* 0xfffffffc00f0a947 */ /* 0x004fea000383ffff */
[----:B------:R-:W-:Y:S05]  /*7ea0*/  BRA `(.L_x_89) ;  /* 0xffffffcc00387947 */ /* 0x000fea000383ffff */
.L_x_93:
[----:B-1----:R-:W-:Y:S07]  /*7eb0*/  MOV R0, UR17 ;  /* 0x0000001100007c02 */ /* 0x002fee0008000f00 */
.L_x_148:
[----:B-1----:R1:W2:Y:S02]  /*7ec0*/  SYNCS.PHASECHK.TRANS64.TRYWAIT P0, [R0+URZ+0x58], R6 ;  /* 0x00005806000075a7 */ /* 0x0022a400080011ff */
[----:B--2---:R-:W-:Y:S05]  /*7ed0*/  @!P0 NANOSLEEP.SYNCS 0x989680 ;  /* 0x009896800000895d */ /* 0x004fea0003900000 */
[----:B------:R-:W2:Y:S02]  /*7ee0*/  @!P0 SYNCS.PHASECHK.TRANS64 P0, [R0+URZ+0x58], R6 ;  /* 0x00005806000085a7 */ /* 0x000ea400080010ff */
[----:B--2---:R-:W-:Y:S05]  /*7ef0*/  @!P0 BRA `(.L_x_148) ;  /* 0xfffffffc00f08947 */ /* 0x004fea000383ffff */
[----:B------:R-:W-:Y:S05]  /*7f00*/  BRA `(.L_x_149) ;  /* 0xffffffcc00887947 */ /* 0x000fea000383ffff */
.L_x_96:
[----:B--2---:R2:W3:Y:S02]  /*7f10*/  SYNCS.PHASECHK.TRANS64.TRYWAIT P0, [R3+URZ+0x70], R0 ;  /* 0x00007000030075a7 */ /* 0x0044e400080011ff */
[----:B---3--:R-:W-:Y:S05]  /*7f20*/  @!P0 NANOSLEEP.SYNCS 0x989680 ;  /* 0x009896800000895d */ /* 0x008fea0003900000 */
[----:B------:R-:W3:Y:S02]  /*7f30*/  @!P0 SYNCS.PHASECHK.TRANS64 P0, [R3+URZ+0x70], R0 ;  /* 0x00007000030085a7 */ /* 0x000ee400080010ff */
[----:B---3--:R-:W-:Y:S05]  /*7f40*/  @!P0 BRA `(.L_x_96) ;  /* 0xfffffffc00f08947 */ /* 0x008fea000383ffff */
[----:B------:R-:W-:Y:S05]  /*7f50*/  BRA `(.L_x_150) ;  /* 0xffffffd000cc7947 */ /* 0x000fea000383ffff */
.L_x_107:
[----:B-1----:R-:W-:Y:S04]  /*7f60*/  MOV R0, UR44 ;  /* 0x0000002c00007c02 */ /* 0x002fe80008000f00 */
[----:B------:R1:W2:Y:S03]  /*7f70*/  SYNCS.PHASECHK.TRANS64.TRYWAIT P1, [R0+URZ+0x50], R3 ;  /* 0x00005003000075a7 */ /* 0x0002a600080211ff */
[----:B--2---:R-:W-:Y:S05]  /*7f80*/  @!P1 NANOSLEEP.SYNCS 0x989680 ;  /* 0x009896800000995d */ /* 0x004fea0003900000 */
[----:B------:R-:W2:Y:S02]  /*7f90*/  @!P1 SYNCS.PHASECHK.TRANS64 P1, [R0+URZ+0x50], R3 ;  /* 0x00005003000095a7 */ /* 0x000ea400080210ff */
[----:B--2---:R-:W-:Y:S05]  /*7fa0*/  @!P1 BRA `(.L_x_107) ;  /* 0xfffffffc00ec9947 */ /* 0x004fea000383ffff */
[----:B------:R-:W-:Y:S05]  /*7fb0*/  BRA `(.L_x_106) ;  /* 0xffffffe000207947 */ /* 0x000fea000383ffff */
.L_x_109:
[----:B------:R1:W1:Y:S02]  /*7fc0*/  SYNCS.PHASECHK.TRANS64.TRYWAIT P1, [R143+URZ+0x90], R4 ;  /* 0x000090048f0075a7 */ /* 0x00026400080211ff */
[----:B-1----:R-:W-:Y:S05]  /*7fd0*/  @!P1 NANOSLEEP.SYNCS 0x989680 ;  /* 0x009896800000995d */ /* 0x002fea0003900000 */
[----:B------:R-:W1:Y:S02]  /*7fe0*/  @!P1 SYNCS.PHASECHK.TRANS64 P1, [R143+URZ+0x90], R4 ;  /* 0x000090048f0095a7 */ /* 0x000e6400080210ff */
[----:B-1----:R-:W-:Y:S05]  /*7ff0*/  @!P1 BRA `(.L_x_109) ;  /* 0xfffffffc00f09947 */ /* 0x002fea000383ffff */
[----:B------:R-:W-:Y:S05]  /*8000*/  BRA `(.L_x_108) ;  /* 0xffffffe000687947 */ /* 0x000fea000383ffff */
        .weak           $__internal_0_$__cuda_sm10x_tcgen05_guardrail_trap_col_being_dealloced_not_returned_by_alloc
        .type           $__internal_0_$__cuda_sm10x_tcgen05_guardrail_trap_col_being_dealloced_not_returned_by_alloc,@function
        .size           $__internal_0_$__cuda_sm10x_tcgen05_guardrail_trap_col_being_dealloced_not_returned_by_alloc,($__internal_1_$__cuda_sm10x_tcgen05_guardrail_trap_phase_invalid_during_alloc - $__internal_0_$__cuda_sm10x_tcgen05_guardrail_trap_col_being_dealloced_not_returned_by_alloc)
$__internal_0_$__cuda_sm10x_tcgen05_guardrail_trap_col_being_dealloced_not_returned_by_alloc:
[----:B------:R-:W-:Y:S05]  /*8010*/  BPT.TRAP 0x1 ;  /* 0x000000040000795c */ /* 0x000fea0000300000 */
[----:B------:R-:W-:-:S04]  /*8020*/  HFMA2 R3, -RZ, RZ, 0, 0 ;  /* 0x00000000ff037431 */ /* 0x000fc800000001ff */
[----:B------:R-:W-:Y:S05]  /*8030*/  RET.REL.NODEC R2 `(_ZN7cutlass13device_kernelINS_4gemm6kernel13GemmUniversalIN4cute5tupleIJiiiiEEENS1_10collective13CollectiveMmaINS1_35MainloopSm100TmaUmmaWarpSpecializedILi5ELi2ELi4ENS5_IJNS4_1CILi2EEESB_NSA_ILi1EEEEEEEENS5_IJNSA_ILi256EEENSA_ILi64EEENSA_ILi32EEEEEENS_12float_e4m3_tENS5_IJlSC_lEEESJ_SK_NS4_8TiledMMAINS4_8MMA_AtomIJNS4_10MMA_TraitsINS4_25SM100_MMA_F8F6F4_2x1SM_SSEJSJ_SJ_fSF_SG_NS4_17integral_constantINS4_4UMMA5MajorELSR_0EEESS_NSP_INSQ_7ScaleInELST_0EEESU_EEEEEENS4_6LayoutINS5_IJSC_SC_SC_EEENS5_IJNSA_ILi0EEESZ_SZ_EEEEENS5_IJNS4_10UnderscoreES12_S12_EEEEENS4_28SM100_TMA_2SM_LOAD_MULTICASTENS4_14ComposedLayoutINS4_7SwizzleILi1ELi4ELi3EEENS4_18smem_ptr_flag_bitsILi8EEENSX_INS5_IJNSA_ILi8EEESH_EEENS5_IJSH_SC_EEEEEEEvNS4_8identityENS4_18SM100_TMA_2SM_LOADES1F_vS1G_EENS_8epilogue10collective18CollectiveEpilogueINS1J_23Sm100TmaWarpSpecializedILi1ELi1ELi64ELb0ELb0EEEJNS5_IJNSA_ILi128EEESG_SH_EEENS5_IJNSX_IS1O_SC_EENSX_ISG_SC_EEEEESJ_SK_SJ_SK_NS1J_6fusion15FusionCallbacksIS1N_NS1T_17LinearCombinationISJ_fSJ_fLNS_15FloatRoundStyleE2EEES1P_S1S_JEEENS4_5SM1004TMEM4LOAD26SM100_TMEM_LOAD_32dp32b64xENS4_13SM90_TMA_LOADENS16_INS17_ILi2ELi4ELi3EEES1A_NSX_INS5_IJS1B_SG_EEENS5_IJSG_SC_EEEEEEENS4_39AutoVectorizingCopyWithAssumedAlignmentILi128EEENS4_14SM90_TMA_STOREES28_S2A_S2A_EEEvvEEEEvNT_6ParamsE) ;  /* 0xffffff7c02f07950 */ /* 0x000fea0003c3ffff */
        .weak           $__internal_1_$__cuda_sm10x_tcgen05_guardrail_trap_phase_invalid_during_alloc
        .type           $__internal_1_$__cuda_sm10x_tcgen05_guardrail_trap_phase_invalid_during_alloc,@function
        .size           $__internal_1_$__cuda_sm10x_tcgen05_guardrail_trap_phase_invalid_during_alloc,($__internal_2_$__cuda_sm10x_tcgen05_guardrail_trap_unallocated_columns_being_dealloced - $__internal_1_$__cuda_sm10x_tcgen05_guardrail_trap_phase_invalid_during_alloc)
$__internal_1_$__cuda_sm10x_tcgen05_guardrail_trap_phase_invalid_during_alloc:
[----:B------:R-:W-:Y:S05]  /*8040*/  BPT.TRAP 0x1 ;  /* 0x000000040000795c */ /* 0x000fea0000300000 */
[----:B------:R-:W-:-:S04]  /*8050*/  MOV R5, 0x0 ;  /* 0x0000000000057802 */ /* 0x000fc80000000f00 */
[----:B------:R-:W-:Y:S05]  /*8060*/  RET.REL.NODEC R4 `(_ZN7cutlass13device_kernelINS_4gemm6kernel13GemmUniversalIN4cute5tupleIJiiiiEEENS1_10collective13CollectiveMmaINS1_35MainloopSm100TmaUmmaWarpSpecializedILi5ELi2ELi4ENS5_IJNS4_1CILi2EEESB_NSA_ILi1EEEEEEEENS5_IJNSA_ILi256EEENSA_ILi64EEENSA_ILi32EEEEEENS_12float_e4m3_tENS5_IJlSC_lEEESJ_SK_NS4_8TiledMMAINS4_8MMA_AtomIJNS4_10MMA_TraitsINS4_25SM100_MMA_F8F6F4_2x1SM_SSEJSJ_SJ_fSF_SG_NS4_17integral_constantINS4_4UMMA5MajorELSR_0EEESS_NSP_INSQ_7ScaleInELST_0EEESU_EEEEEENS4_6LayoutINS5_IJSC_SC_SC_EEENS5_IJNSA_ILi0EEESZ_SZ_EEEEENS5_IJNS4_10UnderscoreES12_S12_EEEEENS4_28SM100_TMA_2SM_LOAD_MULTICASTENS4_14ComposedLayoutINS4_7SwizzleILi1ELi4ELi3EEENS4_18smem_ptr_flag_bitsILi8EEENSX_INS5_IJNSA_ILi8EEESH_EEENS5_IJSH_SC_EEEEEEEvNS4_8identityENS4_18SM100_TMA_2SM_LOADES1F_vS1G_EENS_8epilogue10collective18CollectiveEpilogueINS1J_23Sm100TmaWarpSpecializedILi1ELi1ELi64ELb0ELb0EEEJNS5_IJNSA_ILi128EEESG_SH_EEENS5_IJNSX_IS1O_SC_EENSX_ISG_SC_EEEEESJ_SK_SJ_SK_NS1J_6fusion15FusionCallbacksIS1N_NS1T_17LinearCombinationISJ_fSJ_fLNS_15FloatRoundStyleE2EEES1P_S1S_JEEENS4_5SM1004TMEM4LOAD26SM100_TMEM_LOAD_32dp32b64xENS4_13SM90_TMA_LOADENS16_INS17_ILi2ELi4ELi3EEES1A_NSX_INS5_IJS1B_SG_EEENS5_IJSG_SC_EEEEEEENS4_39AutoVectorizingCopyWithAssumedAlignmentILi128EEENS4_14SM90_TMA_STOREES28_S2A_S2A_EEEvvEEEEvNT_6ParamsE) ;  /* 0xffffff7c04e47950 */ /* 0x000fea0003c3ffff */
        .weak           $__internal_2_$__cuda_sm10x_tcgen05_guardrail_trap_unallocated_columns_being_dealloced
        .type           $__internal_2_$__cuda_sm10x_tcgen05_guardrail_trap_unallocated_columns_being_dealloced,@function
        .size           $__internal_2_$__cuda_sm10x_tcgen05_guardrail_trap_unallocated_columns_being_dealloced,(.L_x_152 - $__internal_2_$__cuda_sm10x_tcgen05_guardrail_trap_unallocated_columns_being_dealloced)
$__internal_2_$__cuda_sm10x_tcgen05_guardrail_trap_unallocated_columns_being_dealloced:
[----:B------:R-:W-:Y:S05]  /*8070*/  BPT.TRAP 0x1 ;  /* 0x000000040000795c */ /* 0x000fea0000300000 */
[----:B------:R-:W-:-:S04]  /*8080*/  HFMA2 R3, -RZ, RZ, 0, 0 ;  /* 0x00000000ff037431 */ /* 0x000fc800000001ff */
[----:B------:R-:W-:Y:S05]  /*8090*/  RET.REL.NODEC R2 `(_ZN7cutlass13device_kernelINS_4gemm6kernel13GemmUniversalIN4cute5tupleIJiiiiEEENS1_10collective13CollectiveMmaINS1_35MainloopSm100TmaUmmaWarpSpecializedILi5ELi2ELi4ENS5_IJNS4_1CILi2EEESB_NSA_ILi1EEEEEEEENS5_IJNSA_ILi256EEENSA_ILi64EEENSA_ILi32EEEEEENS_12float_e4m3_tENS5_IJlSC_lEEESJ_SK_NS4_8TiledMMAINS4_8MMA_AtomIJNS4_10MMA_TraitsINS4_25SM100_MMA_F8F6F4_2x1SM_SSEJSJ_SJ_fSF_SG_NS4_17integral_constantINS4_4UMMA5MajorELSR_0EEESS_NSP_INSQ_7ScaleInELST_0EEESU_EEEEEENS4_6LayoutINS5_IJSC_SC_SC_EEENS5_IJNSA_ILi0EEESZ_SZ_EEEEENS5_IJNS4_10UnderscoreES12_S12_EEEEENS4_28SM100_TMA_2SM_LOAD_MULTICASTENS4_14ComposedLayoutINS4_7SwizzleILi1ELi4ELi3EEENS4_18smem_ptr_flag_bitsILi8EEENSX_INS5_IJNSA_ILi8EEESH_EEENS5_IJSH_SC_EEEEEEEvNS4_8identityENS4_18SM100_TMA_2SM_LOADES1F_vS1G_EENS_8epilogue10collective18CollectiveEpilogueINS1J_23Sm100TmaWarpSpecializedILi1ELi1ELi64ELb0ELb0EEEJNS5_IJNSA_ILi128EEESG_SH_EEENS5_IJNSX_IS1O_SC_EENSX_ISG_SC_EEEEESJ_SK_SJ_SK_NS1J_6fusion15FusionCallbacksIS1N_NS1T_17LinearCombinationISJ_fSJ_fLNS_15FloatRoundStyleE2EEES1P_S1S_JEEENS4_5SM1004TMEM4LOAD26SM100_TMEM_LOAD_32dp32b64xENS4_13SM90_TMA_LOADENS16_INS17_ILi2ELi4ELi3EEES1A_NSX_INS5_IJS1B_SG_EEENS5_IJSG_SC_EEEEEEENS4_39AutoVectorizingCopyWithAssumedAlignmentILi128EEENS4_14SM90_TMA_STOREES28_S2A_S2A_EEEvvEEEEvNT_6ParamsE) ;  /* 0xffffff7c02d87950 */ /* 0x000fea0003c3ffff */
.L_x_151:
[----:B------:R-:W-:-:S00]  /*80a0*/  BRA `(.L_x_151) ;  /* 0xfffffffc00fc7947 */ /* 0x000fc0000383ffff */
[----:B------:R-:W-:-:S00]  /*80b0*/  NOP ;  /* 0x0000000000007918 */ /* 0x000fc00000000000 */
        /* <DEDUP_REMOVED lines=12> */
.L_x_152:


//--------------------- .nv.global.init           --------------------------
	.section	.nv.global.init,"aw",@progbits
.nv.global.init:
	.type		$str$27,@object
	.size		$str$27,($str$28 - $str$27)
$str$27:
        /*0000*/ 	.byte	0x28, 0x61, 0x64, 0x64, 0x72, 0x65, 0x73, 0x73, 0x20, 0x26, 0x20, 0x6d, 0x61, 0x73, 0x6b, 0x29
        /*0010*/ 	.byte	0x20, 0x3d, 0x3d, 0x20, 0x30, 0x00
	.type		$str$28,@object
	.size		$str$28,($str$26 - $str$28)
$str$28:
        /*0016*/ 	.byte	0x2f, 0x74, 0x6d, 0x70, 0x2f, 0x63, 0x75, 0x74, 0x6c, 0x61, 0x73, 0x73, 0x5f, 0x73, 0x77, 0x65
        /*0026*/ 	.byte	0x65, 0x70, 0x5f, 0x73, 0x72, 0x63, 0x2f, 0x69, 0x6e, 0x63, 0x6c, 0x75, 0x64, 0x65, 0x2f, 0x63
        /*0036*/ 	.byte	0x75, 0x74, 0x65, 0x2f, 0x70, 0x6f, 0x69, 0x6e, 0x74, 0x65, 0x72, 0x5f, 0x66, 0x6c, 0x61, 0x67
        /*0046*/ 	.byte	0x67, 0x65, 0x64, 0x2e, 0x68, 0x70, 0x70, 0x00
	.type		$str$26,@object
	.size		$str$26,($str$25 - $str$26)
$str$26:
        /*004e*/ 	.byte	0x2f, 0x74, 0x6d, 0x70, 0x2f, 0x63, 0x75, 0x74, 0x6c, 0x61, 0x73, 0x73, 0x5f, 0x73, 0x77, 0x65
        /*005e*/ 	.byte	0x65, 0x70, 0x5f, 0x73, 0x72, 0x63, 0x2f, 0x69, 0x6e, 0x63, 0x6c, 0x75, 0x64, 0x65, 0x2f, 0x63
        /*006e*/ 	.byte	0x75, 0x74, 0x65, 0x2f, 0x61, 0x74, 0x6f, 0x6d, 0x2f, 0x63, 0x6f, 0x70, 0x79, 0x5f, 0x74, 0x72
        /*007e*/ 	.byte	0x61, 0x69, 0x74, 0x73, 0x5f, 0x73, 0x6d, 0x31, 0x30, 0x30, 0x2e, 0x68, 0x70, 0x70, 0x00
	.type		$str$25,@object
	.size		$str$25,(__unnamed_1 - $str$25)
$str$25:
        /*008d*/ 	.byte	0x28, 0x28, 0x75, 0x69, 0x6e, 0x74, 0x33, 0x32, 0x5f, 0x74, 0x28, 0x74, 0x68, 0x72, 0x65, 0x61
        /*009d*/ 	.byte	0x64, 0x49, 0x64, 0x78, 0x2e, 0x78, 0x29, 0x20, 0x2f, 0x20, 0x33, 0x32, 0x29, 0x20, 0x25, 0x20
        /*00ad*/ 	.byte	0x34, 0x29, 0x20, 0x3d, 0x3d, 0x20, 0x28, 0x28, 0x28, 0x74, 0x6d, 0x65, 0x6d, 0x5f, 0x61, 0x64
        /*00bd*/ 	.byte	0x64, 0x72, 0x20, 0x3e, 0x3e, 0x20, 0x31, 0x36, 0x29, 0x20, 0x2f, 0x20, 0x33, 0x32, 0x29, 0x20
        /*00cd*/ 	.byte	0x25, 0x20, 0x34, 0x29, 0x00
	.type		__unnamed_1,@object
	.size		__unnamed_1,(__unnamed_2 - __unnamed_1)
__unnamed_1:
        /*00d2*/ 	.byte	0x61, 0x75, 0x74, 0x6f, 0x20, 0x63, 0x75, 0x74, 0x65, 0x3a, 0x3a, 0x61, 0x73, 0x5f, 0x70, 0x6f
        /* <DEDUP_REMOVED lines=24> */
        /*0262*/ 	.byte	0x43, 0x3c, 0x38, 0x31, 0x39, 0x32, 0x3e, 0x3e, 0x3e, 0x3e, 0x5d, 0x00
	.type		__unnamed_2,@object
	.size		__unnamed_2,(.L_2 - __unnamed_2)
__unnamed_2:
        /* <DEDUP_REMOVED lines=42> */
        /*050e*/ 	.byte	0x3e, 0x3e, 0x3e, 0x3e, 0x5d, 0x00
.L_2:


//--------------------- .nv.shared._ZN7cutlass13device_kernelINS_4gemm6kernel13GemmUniversalIN4cute5tupleIJiiiiEEENS1_10collective13CollectiveMmaINS1_35MainloopSm100TmaUmmaWarpSpecializedILi5ELi2ELi4ENS5_IJNS4_1CILi2EEESB_NSA_ILi1EEEEEEEENS5_IJNSA_ILi256EEENSA_ILi64EEENSA_ILi32EEEEEENS_12float_e4m3_tENS5_IJlSC_lEEESJ_SK_NS4_8TiledMMAINS4_8MMA_AtomIJNS4_10MMA_TraitsINS4_25SM100_MMA_F8F6F4_2x1SM_SSEJSJ_SJ_fSF_SG_NS4_17integral_constantINS4_4UMMA5MajorELSR_0EEESS_NSP_INSQ_7ScaleInELST_0EEESU_EEEEEENS4_6LayoutINS5_IJSC_SC_SC_EEENS5_IJNSA_ILi0EEESZ_SZ_EEEEENS5_IJNS4_10UnderscoreES12_S12_EEEEENS4_28SM100_TMA_2SM_LOAD_MULTICASTENS4_14ComposedLayoutINS4_7SwizzleILi1ELi4ELi3EEENS4_18smem_ptr_flag_bitsILi8EEENSX_INS5_IJNSA_ILi8EEESH_EEENS5_IJSH_SC_EEEEEEEvNS4_8identityENS4_18SM100_TMA_2SM_LOADES1F_vS1G_EENS_8epilogue10collective18CollectiveEpilogueINS1J_23Sm100TmaWarpSpecializedILi1ELi1ELi64ELb0ELb0EEEJNS5_IJNSA_ILi128EEESG_SH_EEENS5_IJNSX_IS1O_SC_EENSX_ISG_SC_EEEEESJ_SK_SJ_SK_NS1J_6fusion15FusionCallbacksIS1N_NS1T_17LinearCombinationISJ_fSJ_fLNS_15FloatRoundStyleE2EEES1P_S1S_JEEENS4_5SM1004TMEM4LOAD26SM100_TMEM_LOAD_32dp32b64xENS4_13SM90_TMA_LOADENS16_INS17_ILi2ELi4ELi3EEES1A_NSX_INS5_IJS1B_SG_EEENS5_IJSG_SC_EEEEEEENS4_39AutoVectorizingCopyWithAssumedAlignmentILi128EEENS4_14SM90_TMA_STOREES28_S2A_S2A_EEEvvEEEEvNT_6ParamsE --------------------------
	.section	.nv.shared._ZN7cutlass13device_kernelINS_4gemm6kernel13GemmUniversalIN4cute5tupleIJiiiiEEENS1_10collective13CollectiveMmaINS1_35MainloopSm100TmaUmmaWarpSpecializedILi5ELi2ELi4ENS5_IJNS4_1CILi2EEESB_NSA_ILi1EEEEEEEENS5_IJNSA_ILi256EEENSA_ILi64EEENSA_ILi32EEEEEENS_12float_e4m3_tENS5_IJlSC_lEEESJ_SK_NS4_8TiledMMAINS4_8MMA_AtomIJNS4_10MMA_TraitsINS4_25SM100_MMA_F8F6F4_2x1SM_SSEJSJ_SJ_fSF_SG_NS4_17integral_constantINS4_4UMMA5MajorELSR_0EEESS_NSP_INSQ_7ScaleInELST_0EEESU_EEEEEENS4_6LayoutINS5_IJSC_SC_SC_EEENS5_IJNSA_ILi0EEESZ_SZ_EEEEENS5_IJNS4_10UnderscoreES12_S12_EEEEENS4_28SM100_TMA_2SM_LOAD_MULTICASTENS4_14ComposedLayoutINS4_7SwizzleILi1ELi4ELi3EEENS4_18smem_ptr_flag_bitsILi8EEENSX_INS5_IJNSA_ILi8EEESH_EEENS5_IJSH_SC_EEEEEEEvNS4_8identityENS4_18SM100_TMA_2SM_LOADES1F_vS1G_EENS_8epilogue10collective18CollectiveEpilogueINS1J_23Sm100TmaWarpSpecializedILi1ELi1ELi64ELb0ELb0EEEJNS5_IJNSA_ILi128EEESG_SH_EEENS5_IJNSX_IS1O_SC_EENSX_ISG_SC_EEEEESJ_SK_SJ_SK_NS1J_6fusion15FusionCallbacksIS1N_NS1T_17LinearCombinationISJ_fSJ_fLNS_15FloatRoundStyleE2EEES1P_S1S_JEEENS4_5SM1004TMEM4LOAD26SM100_TMEM_LOAD_32dp32b64xENS4_13SM90_TMA_LOADENS16_INS17_ILi2ELi4ELi3EEES1A_NSX_INS5_IJS1B_SG_EEENS5_IJSG_SC_EEEEEEENS4_39AutoVectorizingCopyWithAssumedAlignmentILi128EEENS4_14SM90_TMA_STOREES28_S2A_S2A_EEEvvEEEEvNT_6ParamsE,"aw",@nobits
	.sectionflags	@""
	.align	16
	.zero		1024


//--------------------- .nv.shared.reserved.0     --------------------------
	.section	.nv.shared.reserved.0,"aw",@nobits
	.weak		__nv_reservedSMEM_offset_0_alias
	.size		__nv_reservedSMEM_offset_0_alias, 0, 64
	.other		__nv_reservedSMEM_offset_0_alias,@"STO_CUDA_RESERVED_SHARED STV_DEFAULT"
__nv_reservedSMEM_offset_0_alias:
	.zero		0
.nv.shared.reserved.0:
	.zero		64
	.weak		__nv_reservedSMEM_tcgen05_partition
	.type		__nv_reservedSMEM_tcgen05_partition,@object
	.size		__nv_reservedSMEM_tcgen05_partition,(.L_0 - __nv_reservedSMEM_tcgen05_partition)
__nv_reservedSMEM_tcgen05_partition:
	.zero		32
.L_0:


//--------------------- .nv.global                --------------------------
	.section	.nv.global,"aw",@nobits
.nv.global:
	.type		_ZN39_INTERNAL_a6833672_4_k_cu_8691c8a7_85114cute1_E,@object
	.size		_ZN39_INTERNAL_a6833672_4_k_cu_8691c8a7_85114cute1_E,(_ZN39_INTERNAL_a6833672_4_k_cu_8691c8a7_85114cuda3std3__45__cpo6cbeginE - _ZN39_INTERNAL_a6833672_4_k_cu_8691c8a7_85114cute1_E)
_ZN39_INTERNAL_a6833672_4_k_cu_8691c8a7_85114cute1_E:
	.zero		1
	.type		_ZN39_INTERNAL_a6833672_4_k_cu_8691c8a7_85114cuda3std3__45__cpo6cbeginE,@object
	.size		_ZN39_INTERNAL_a6833672_4_k_cu_8691c8a7_85114cuda3std3__45__cpo6cbeginE,(_ZN39_INTERNAL_a6833672_4_k_cu_8691c8a7_85114cuda3std3__48in_placeE - _ZN39_INTERNAL_a6833672_4_k_cu_8691c8a7_85114cuda3std3__45__cpo6cbeginE)
_ZN39_INTERNAL_a6833672_4_k_cu_8691c8a7_85114cuda3std3__45__cpo6cbeginE:
	.zero		1
	.type		_ZN39_INTERNAL_a6833672_4_k_cu_8691c8a7_85114cuda3std3__48in_placeE,@object
	.size		_ZN39_INTERNAL_a6833672_4_k_cu_8691c8a7_85114cuda3std3__48in_placeE,(_ZN39_INTERNAL_a6833672_4_k_cu_8691c8a7_85114cuda3std6ranges3__45__cpo9iter_moveE - _ZN39_INTERNAL_a6833672_4_k_cu_8691c8a7_85114cuda3std3__48in_placeE)
_ZN39_INTERNAL_a6833672_4_k_cu_8691c8a7_85114cuda3std3__48in_placeE:
	.zero		1
	.type		_ZN39_INTERNAL_a6833672_4_k_cu_8691c8a7_85114cuda3std6ranges3__45__cpo9iter_moveE,@object
	.size		_ZN39_INTERNAL_a6833672_4_k_cu_8691c8a7_85114cuda3std6ranges3__45__cpo9iter_moveE,(_ZN39_INTERNAL_a6833672_4_k_cu_8691c8a7_85114cuda3std3__45__cpo5beginE - _ZN39_INTERNAL_a6833672_4_k_cu_8691c8a7_85114cuda3std6ranges3__45__cpo9iter_moveE)
_ZN39_INTERNAL_a6833672_4_k_cu_8691c8a7_85114cuda3std6ranges3__45__cpo9iter_moveE:
	.zero		1
	.type		_ZN39_INTERNAL_a6833672_4_k_cu_8691c8a7_85114cuda3std3__45__cpo5beginE,@object
	.size		_ZN39_INTERNAL_a6833672_4_k_cu_8691c8a7_85114cuda3std3__45__cpo5beginE,(_ZN39_INTERNAL_a6833672_4_k_cu_8691c8a7_85114cuda3std3__441_GLOBAL__N__a6833672_4_k_cu_8691c8a7_85116ignoreE - _ZN39_INTERNAL_a6833672_4_k_cu_8691c8a7_85114cuda3std3__45__cpo5beginE)
_ZN39_INTERNAL_a6833672_4_k_cu_8691c8a7_85114cuda3std3__45__cpo5beginE:
	.zero		1
	.type		_ZN39_INTERNAL_a6833672_4_k_cu_8691c8a7_85114cuda3std3__441_GLOBAL__N__a6833672_4_k_cu_8691c8a7_85116ignoreE,@object
	.size		_ZN39_INTERNAL_a6833672_4_k_cu_8691c8a7_85114cuda3std3__441_GLOBAL__N__a6833672_4_k_cu_8691c8a7_85116ignoreE,(_ZN39_INTERNAL_a6833672_4_k_cu_8691c8a7_85114cute7productE - _ZN39_INTERNAL_a6833672_4_k_cu_8691c8a7_85114cuda3std3__441_GLOBAL__N__a6833672_4_k_cu_8691c8a7_85116ignoreE)
_ZN39_INTERNAL_a6833672_4_k_cu_8691c8a7_85114cuda3std3__441_GLOBAL__N__a6833672_4_k_cu_8691c8a7_85116ignoreE:
	.zero		1
	.type		_ZN39_INTERNAL_a6833672_4_k_cu_8691c8a7_85114cute7productE,@object
	.size		_ZN39_INTERNAL_a6833672_4_k_cu_8691c8a7_85114cute7productE,(_ZN39_INTERNAL_a6833672_4_k_cu_8691c8a7_85114cuda3std3__45__cpo3endE - _ZN39_INTERNAL_a6833672_4_k_cu_8691c8a7_85114cute7productE)
_ZN39_INTERNAL_a6833672_4_k_cu_8691c8a7_85114cute7productE:
	.zero		1
	.type		_ZN39_INTERNAL_a6833672_4_k_cu_8691c8a7_85114cuda3std3__45__cpo3endE,@object
	.size		_ZN39_INTERNAL_a6833672_4_k_cu_8691c8a7_85114cuda3std3__45__cpo3endE,(_ZN39_INTERNAL_a6833672_4_k_cu_8691c8a7_85114cuda3std3__419piecewise_constructE - _ZN39_INTERNAL_a6833672_4_k_cu_8691c8a7_85114cuda3std3__45__cpo3endE)
_ZN39_INTERNAL_a6833672_4_k_cu_8691c8a7_85114cuda3std3__45__cpo3endE:
	.zero		1
	.type		_ZN39_INTERNAL_a6833672_4_k_cu_8691c8a7_85114cuda3std3__419piecewise_constructE,@object
	.size		_ZN39_INTERNAL_a6833672_4_k_cu_8691c8a7_85114cuda3std3__419piecewise_constructE,(_ZN39_INTERNAL_a6833672_4_k_cu_8691c8a7_85114cuda3std3__45__cpo4cendE - _ZN39_INTERNAL_a6833672_4_k_cu_8691c8a7_85114cuda3std3__419piecewise_constructE)
_ZN39_INTERNAL_a6833672_4_k_cu_8691c8a7_85114cuda3std3__419piecewise_constructE:
	.zero		1
	.type		_ZN39_INTERNAL_a6833672_4_k_cu_8691c8a7_85114cuda3std3__45__cpo4cendE,@object
	.size		_ZN39_INTERNAL_a6833672_4_k_cu_8691c8a7_85114cuda3std3__45__cpo4cendE,(_ZN39_INTERNAL_a6833672_4_k_cu_8691c8a7_85114cuda3std6ranges3__45__cpo4swapE - _ZN39_INTERNAL_a6833672_4_k_cu_8691c8a7_85114cuda3std3__45__cpo4cendE)
_ZN39_INTERNAL_a6833672_4_k_cu_8691c8a7_85114cuda3std3__45__cpo4cendE:
	.zero		1
	.type		_ZN39_INTERNAL_a6833672_4_k_cu_8691c8a7_85114cuda3std6ranges3__45__cpo4swapE,@object
	.size		_ZN39_INTERNAL_a6833672_4_k_cu_8691c8a7_85114cuda3std6ranges3__45__cpo4swapE,(.L_10 - _ZN39_INTERNAL_a6833672_4_k_cu_8691c8a7_85114cuda3std6ranges3__45__cpo4swapE)
_ZN39_INTERNAL_a6833672_4_k_cu_8691c8a7_85114cuda3std6ranges3__45__cpo4swapE:
	.zero		1
.L_10:


//--------------------- .nv.constant0._ZN7cutlass13device_kernelINS_4gemm6kernel13GemmUniversalIN4cute5tupleIJiiiiEEENS1_10collective13CollectiveMmaINS1_35MainloopSm100TmaUmmaWarpSpecializedILi5ELi2ELi4ENS5_IJNS4_1CILi2EEESB_NSA_ILi1EEEEEEEENS5_IJNSA_ILi256EEENSA_ILi64EEENSA_ILi32EEEEEENS_12float_e4m3_tENS5_IJlSC_lEEESJ_SK_NS4_8TiledMMAINS4_8MMA_AtomIJNS4_10MMA_TraitsINS4_25SM100_MMA_F8F6F4_2x1SM_SSEJSJ_SJ_fSF_SG_NS4_17integral_constantINS4_4UMMA5MajorELSR_0EEESS_NSP_INSQ_7ScaleInELST_0EEESU_EEEEEENS4_6LayoutINS5_IJSC_SC_SC_EEENS5_IJNSA_ILi0EEESZ_SZ_EEEEENS5_IJNS4_10UnderscoreES12_S12_EEEEENS4_28SM100_TMA_2SM_LOAD_MULTICASTENS4_14ComposedLayoutINS4_7SwizzleILi1ELi4ELi3EEENS4_18smem_ptr_flag_bitsILi8EEENSX_INS5_IJNSA_ILi8EEESH_EEENS5_IJSH_SC_EEEEEEEvNS4_8identityENS4_18SM100_TMA_2SM_LOADES1F_vS1G_EENS_8epilogue10collective18CollectiveEpilogueINS1J_23Sm100TmaWarpSpecializedILi1ELi1ELi64ELb0ELb0EEEJNS5_IJNSA_ILi128EEESG_SH_EEENS5_IJNSX_IS1O_SC_EENSX_ISG_SC_EEEEESJ_SK_SJ_SK_NS1J_6fusion15FusionCallbacksIS1N_NS1T_17LinearCombinationISJ_fSJ_fLNS_15FloatRoundStyleE2EEES1P_S1S_JEEENS4_5SM1004TMEM4LOAD26SM100_TMEM_LOAD_32dp32b64xENS4_13SM90_TMA_LOADENS16_INS17_ILi2ELi4ELi3EEES1A_NSX_INS5_IJS1B_SG_EEENS5_IJSG_SC_EEEEEEENS4_39AutoVectorizingCopyWithAssumedAlignmentILi128EEENS4_14SM90_TMA_STOREES28_S2A_S2A_EEEvvEEEEvNT_6ParamsE --------------------------
	.section	.nv.constant0._ZN7cutlass13device_kernelINS_4gemm6kernel13GemmUniversalIN4cute5tupleIJiiiiEEENS1_10collective13CollectiveMmaINS1_35MainloopSm100TmaUmmaWarpSpecializedILi5ELi2ELi4ENS5_IJNS4_1CILi2EEESB_NSA_ILi1EEEEEEEENS5_IJNSA_ILi256EEENSA_ILi64EEENSA_ILi32EEEEEENS_12float_e4m3_tENS5_IJlSC_lEEESJ_SK_NS4_8TiledMMAINS4_8MMA_AtomIJNS4_10MMA_TraitsINS4_25SM100_MMA_F8F6F4_2x1SM_SSEJSJ_SJ_fSF_SG_NS4_17integral_constantINS4_4UMMA5MajorELSR_0EEESS_NSP_INSQ_7ScaleInELST_0EEESU_EEEEEENS4_6LayoutINS5_IJSC_SC_SC_EEENS5_IJNSA_ILi0EEESZ_SZ_EEEEENS5_IJNS4_10UnderscoreES12_S12_EEEEENS4_28SM100_TMA_2SM_LOAD_MULTICASTENS4_14ComposedLayoutINS4_7SwizzleILi1ELi4ELi3EEENS4_18smem_ptr_flag_bitsILi8EEENSX_INS5_IJNSA_ILi8EEESH_EEENS5_IJSH_SC_EEEEEEEvNS4_8identityENS4_18SM100_TMA_2SM_LOADES1F_vS1G_EENS_8epilogue10collective18CollectiveEpilogueINS1J_23Sm100TmaWarpSpecializedILi1ELi1ELi64ELb0ELb0EEEJNS5_IJNSA_ILi128EEESG_SH_EEENS5_IJNSX_IS1O_SC_EENSX_ISG_SC_EEEEESJ_SK_SJ_SK_NS1J_6fusion15FusionCallbacksIS1N_NS1T_17LinearCombinationISJ_fSJ_fLNS_15FloatRoundStyleE2EEES1P_S1S_JEEENS4_5SM1004TMEM4LOAD26SM100_TMEM_LOAD_32dp32b64xENS4_13SM90_TMA_LOADENS16_INS17_ILi2ELi4ELi3EEES1A_NSX_INS5_IJS1B_SG_EEENS5_IJSG_SC_EEEEEEENS4_39AutoVectorizingCopyWithAssumedAlignmentILi128EEENS4_14SM90_TMA_STOREES28_S2A_S2A_EEEvvEEEEvNT_6ParamsE,"a",@progbits
	.sectionflags	@""
	.align	4
.nv.constant0._ZN7cutlass13device_kernelINS_4gemm6kernel13GemmUniversalIN4cute5tupleIJiiiiEEENS1_10collective13CollectiveMmaINS1_35MainloopSm100TmaUmmaWarpSpecializedILi5ELi2ELi4ENS5_IJNS4_1CILi2EEESB_NSA_ILi1EEEEEEEENS5_IJNSA_ILi256EEENSA_ILi64EEENSA_ILi32EEEEEENS_12float_e4m3_tENS5_IJlSC_lEEESJ_SK_NS4_8TiledMMAINS4_8MMA_AtomIJNS4_10MMA_TraitsINS4_25SM100_MMA_F8F6F4_2x1SM_SSEJSJ_SJ_fSF_SG_NS4_17integral_constantINS4_4UMMA5MajorELSR_0EEESS_NSP_INSQ_7ScaleInELST_0EEESU_EEEEEENS4_6LayoutINS5_IJSC_SC_SC_EEENS5_IJNSA_ILi0EEESZ_SZ_EEEEENS5_IJNS4_10UnderscoreES12_S12_EEEEENS4_28SM100_TMA_2SM_LOAD_MULTICASTENS4_14ComposedLayoutINS4_7SwizzleILi1ELi4ELi3EEENS4_18smem_ptr_flag_bitsILi8EEENSX_INS5_IJNSA_ILi8EEESH_EEENS5_IJSH_SC_EEEEEEEvNS4_8identityENS4_18SM100_TMA_2SM_LOADES1F_vS1G_EENS_8epilogue10collective18CollectiveEpilogueINS1J_23Sm100TmaWarpSpecializedILi1ELi1ELi64ELb0ELb0EEEJNS5_IJNSA_ILi128EEESG_SH_EEENS5_IJNSX_IS1O_SC_EENSX_ISG_SC_EEEEESJ_SK_SJ_SK_NS1J_6fusion15FusionCallbacksIS1N_NS1T_17LinearCombinationISJ_fSJ_fLNS_15FloatRoundStyleE2EEES1P_S1S_JEEENS4_5SM1004TMEM4LOAD26SM100_TMEM_LOAD_32dp32b64xENS4_13SM90_TMA_LOADENS16_INS17_ILi2ELi4ELi3EEES1A_NSX_INS5_IJS1B_SG_EEENS5_IJSG_SC_EEEEEEENS4_39AutoVectorizingCopyWithAssumedAlignmentILi128EEENS4_14SM90_TMA_STOREES28_S2A_S2A_EEEvvEEEEvNT_6ParamsE:
	.zero		2944


//--------------------- SYMBOLS --------------------------

	.type		.nv.reservedSmem.offset0,@object
	.size		.nv.reservedSmem.offset0,0x4
	.type		.nv.reservedSmem.cap,@object
	.size		.nv.reservedSmem.cap,0x4
	.type		__assertfail,@function
